	.target	sm_90a

	.elftype	@"ET_EXEC"


//--------------------- .note.nv.tkinfo           --------------------------
	.section	.note.nv.tkinfo,"",@"SHT_NOTE"
	.sectionflags	@"SHF_NOTE_NV_TKINFO"
	.tkinfo
        /*0018*/ 	.word	0x00000002
        /*0030*/ 	.string	""
        /*0030*/ 	.string	"ptxas"
        /*0030*/ 	.string	"Cuda compilation tools, release 13.0, V13.0.88"
        /*0030*/ 	.string	"Build cuda_13.0.r13.0/compiler.36424714_0"
        /*0030*/ 	.string	"-arch sm_90a -m 64 "



//--------------------- .note.nv.cuinfo           --------------------------
	.section	.note.nv.cuinfo,"",@"SHT_NOTE"
	.sectionflags	@"SHF_NOTE_NV_CUINFO"
        /*0018*/ 	.short	0x0002
        /*001a*/ 	.short	0x005a
        /*001c*/ 	.short	0x0082
	.zero		2


//--------------------- .nv.info                  --------------------------
	.section	.nv.info,"",@"SHT_CUDA_INFO"
	.align	4


	//----- nvinfo : EIATTR_REGCOUNT
	.align		4
        /*0000*/ 	.byte	0x04, 0x2f
        /*0002*/ 	.short	(.L_15 - .L_14)
	.align		4
.L_14:
        /*0004*/ 	.word	index@(_ZN7cutlass13device_kernelINS_4gemm6kernel13GemmUniversalIN4cute5tupleIJiiiiEEENS1_10collective13CollectiveMmaINS1_34MainloopSm90TmaGmmaWarpSpecializedILi18ENS5_IJNS4_1CILi1EEESB_SB_EEENS1_35KernelTmaWarpSpecializedCooperativeEEENS5_IJNSA_ILi256EEENSA_ILi128EEENSA_ILi32EEEEEEaNS5_IJlSB_lEEEaSJ_NS4_8TiledMMAINS4_8MMA_AtomIJNS4_4SM904GMMA27MMA_64x128x32_S32S8S8_SS_TNEEEENS4_6LayoutINS5_IJNSA_ILi2EEESB_SB_EEENS5_IJSB_NSA_ILi0EEEST_EEEEENS5_IJNS4_10UnderscoreESW_SW_EEEEENS4_13SM90_TMA_LOADENS4_14ComposedLayoutINS4_7SwizzleILi1ELi4ELi3EEENS4_18smem_ptr_flag_bitsILi8EEENSQ_INS5_IJNSA_ILi8EEESH_EEENS5_IJSH_SB_EEEEEEEvNS4_8identityESZ_S19_vS1A_EENS_8epilogue10collective6detail29Sm90TmaWarpSpecializedAdapterINS1D_15DefaultEpilogueIaSJ_SJ_NS1C_6thread17LinearCombinationIaLi1EiiLNS1H_9ScaleType4KindE0ELNS_15FloatRoundStyleE2EaEENS1_15EpilogueDefaultEEEEEvvEEEEvNT_6ParamsE)
        /*0008*/ 	.word	0x000000a8


	//----- nvinfo : EIATTR_FRAME_SIZE
	.align		4
.L_15:
        /*000c*/ 	.byte	0x04, 0x11
        /*000e*/ 	.short	(.L_17 - .L_16)
	.align		4
.L_16:
        /*0010*/ 	.word	index@(_ZN7cutlass13device_kernelINS_4gemm6kernel13GemmUniversalIN4cute5tupleIJiiiiEEENS1_10collective13CollectiveMmaINS1_34MainloopSm90TmaGmmaWarpSpecializedILi18ENS5_IJNS4_1CILi1EEESB_SB_EEENS1_35KernelTmaWarpSpecializedCooperativeEEENS5_IJNSA_ILi256EEENSA_ILi128EEENSA_ILi32EEEEEEaNS5_IJlSB_lEEEaSJ_NS4_8TiledMMAINS4_8MMA_AtomIJNS4_4SM904GMMA27MMA_64x128x32_S32S8S8_SS_TNEEEENS4_6LayoutINS5_IJNSA_ILi2EEESB_SB_EEENS5_IJSB_NSA_ILi0EEEST_EEEEENS5_IJNS4_10UnderscoreESW_SW_EEEEENS4_13SM90_TMA_LOADENS4_14ComposedLayoutINS4_7SwizzleILi1ELi4ELi3EEENS4_18smem_ptr_flag_bitsILi8EEENSQ_INS5_IJNSA_ILi8EEESH_EEENS5_IJSH_SB_EEEEEEEvNS4_8identityESZ_S19_vS1A_EENS_8epilogue10collective6detail29Sm90TmaWarpSpecializedAdapterINS1D_15DefaultEpilogueIaSJ_SJ_NS1C_6thread17LinearCombinationIaLi1EiiLNS1H_9ScaleType4KindE0ELNS_15FloatRoundStyleE2EaEENS1_15EpilogueDefaultEEEEEvvEEEEvNT_6ParamsE)
        /*0014*/ 	.word	0x00000000


	//----- nvinfo : EIATTR_MIN_STACK_SIZE
	.align		4
.L_17:
        /*0018*/ 	.byte	0x04, 0x12
        /*001a*/ 	.short	(.L_19 - .L_18)
	.align		4
.L_18:
        /*001c*/ 	.word	index@(_ZN7cutlass13device_kernelINS_4gemm6kernel13GemmUniversalIN4cute5tupleIJiiiiEEENS1_10collective13CollectiveMmaINS1_34MainloopSm90TmaGmmaWarpSpecializedILi18ENS5_IJNS4_1CILi1EEESB_SB_EEENS1_35KernelTmaWarpSpecializedCooperativeEEENS5_IJNSA_ILi256EEENSA_ILi128EEENSA_ILi32EEEEEEaNS5_IJlSB_lEEEaSJ_NS4_8TiledMMAINS4_8MMA_AtomIJNS4_4SM904GMMA27MMA_64x128x32_S32S8S8_SS_TNEEEENS4_6LayoutINS5_IJNSA_ILi2EEESB_SB_EEENS5_IJSB_NSA_ILi0EEEST_EEEEENS5_IJNS4_10UnderscoreESW_SW_EEEEENS4_13SM90_TMA_LOADENS4_14ComposedLayoutINS4_7SwizzleILi1ELi4ELi3EEENS4_18smem_ptr_flag_bitsILi8EEENSQ_INS5_IJNSA_ILi8EEESH_EEENS5_IJSH_SB_EEEEEEEvNS4_8identityESZ_S19_vS1A_EENS_8epilogue10collective6detail29Sm90TmaWarpSpecializedAdapterINS1D_15DefaultEpilogueIaSJ_SJ_NS1C_6thread17LinearCombinationIaLi1EiiLNS1H_9ScaleType4KindE0ELNS_15FloatRoundStyleE2EaEENS1_15EpilogueDefaultEEEEEvvEEEEvNT_6ParamsE)
        /*0020*/ 	.word	0x00000000
.L_19:


//--------------------- .nv.compat                --------------------------
	.section	.nv.compat,"",@"SHT_CUDA_COMPAT_INFO"
	.align	4
        /*0000*/ 	.byte	0x02, 0x09, 0x01, 0x00, 0x02, 0x02, 0x04, 0x00, 0x02, 0x05, 0x05, 0x00, 0x03, 0x07, 0x01, 0x01
        /*0010*/ 	.byte	0x02, 0x03, 0x01, 0x00, 0x02, 0x06, 0x01, 0x00, 0x04, 0x0b, 0x08, 0x00, 0x00, 0x00, 0x00, 0x00
        /*0020*/ 	.byte	0x00, 0x00, 0x00, 0x00


//--------------------- .nv.info._ZN7cutlass13device_kernelINS_4gemm6kernel13GemmUniversalIN4cute5tupleIJiiiiEEENS1_10collective13CollectiveMmaINS1_34MainloopSm90TmaGmmaWarpSpecializedILi18ENS5_IJNS4_1CILi1EEESB_SB_EEENS1_35KernelTmaWarpSpecializedCooperativeEEENS5_IJNSA_ILi256EEENSA_ILi128EEENSA_ILi32EEEEEEaNS5_IJlSB_lEEEaSJ_NS4_8TiledMMAINS4_8MMA_AtomIJNS4_4SM904GMMA27MMA_64x128x32_S32S8S8_SS_TNEEEENS4_6LayoutINS5_IJNSA_ILi2EEESB_SB_EEENS5_IJSB_NSA_ILi0EEEST_EEEEENS5_IJNS4_10UnderscoreESW_SW_EEEEENS4_13SM90_TMA_LOADENS4_14ComposedLayoutINS4_7SwizzleILi1ELi4ELi3EEENS4_18smem_ptr_flag_bitsILi8EEENSQ_INS5_IJNSA_ILi8EEESH_EEENS5_IJSH_SB_EEEEEEEvNS4_8identityESZ_S19_vS1A_EENS_8epilogue10collective6detail29Sm90TmaWarpSpecializedAdapterINS1D_15DefaultEpilogueIaSJ_SJ_NS1C_6thread17LinearCombinationIaLi1EiiLNS1H_9ScaleType4KindE0ELNS_15FloatRoundStyleE2EaEENS1_15EpilogueDefaultEEEEEvvEEEEvNT_6ParamsE --------------------------
	.section	.nv.info._ZN7cutlass13device_kernelINS_4gemm6kernel13GemmUniversalIN4cute5tupleIJiiiiEEENS1_10collective13CollectiveMmaINS1_34MainloopSm90TmaGmmaWarpSpecializedILi18ENS5_IJNS4_1CILi1EEESB_SB_EEENS1_35KernelTmaWarpSpecializedCooperativeEEENS5_IJNSA_ILi256EEENSA_ILi128EEENSA_ILi32EEEEEEaNS5_IJlSB_lEEEaSJ_NS4_8TiledMMAINS4_8MMA_AtomIJNS4_4SM904GMMA27MMA_64x128x32_S32S8S8_SS_TNEEEENS4_6LayoutINS5_IJNSA_ILi2EEESB_SB_EEENS5_IJSB_NSA_ILi0EEEST_EEEEENS5_IJNS4_10UnderscoreESW_SW_EEEEENS4_13SM90_TMA_LOADENS4_14ComposedLayoutINS4_7SwizzleILi1ELi4ELi3EEENS4_18smem_ptr_flag_bitsILi8EEENSQ_INS5_IJNSA_ILi8EEESH_EEENS5_IJSH_SB_EEEEEEEvNS4_8identityESZ_S19_vS1A_EENS_8epilogue10collective6detail29Sm90TmaWarpSpecializedAdapterINS1D_15DefaultEpilogueIaSJ_SJ_NS1C_6thread17LinearCombinationIaLi1EiiLNS1H_9ScaleType4KindE0ELNS_15FloatRoundStyleE2EaEENS1_15EpilogueDefaultEEEEEvvEEEEvNT_6ParamsE,"",@"SHT_CUDA_INFO"
	.sectionflags	@""
	.align	4


	//----- nvinfo : EIATTR_CUDA_API_VERSION
	.align		4
        /*0000*/ 	.byte	0x04, 0x37
        /*0002*/ 	.short	(.L_21 - .L_20)
.L_20:
        /*0004*/ 	.word	0x00000082


	//----- nvinfo : EIATTR_KPARAM_INFO
	.align		4
.L_21:
        /*0008*/ 	.byte	0x04, 0x17
        /*000a*/ 	.short	(.L_23 - .L_22)
.L_22:
        /*000c*/ 	.word	0x00000000
        /*0010*/ 	.short	0x0000
        /*0012*/ 	.short	0x0070
        /*0014*/ 	.byte	0x00, 0xf0, 0x01, 0x10


	//----- nvinfo : EIATTR_SPARSE_MMA_MASK
	.align		4
.L_23:
        /*0018*/ 	.byte	0x03, 0x50
        /*001a*/ 	.short	0x0000


	//----- nvinfo : EIATTR_MAXREG_COUNT
	.align		4
        /*001c*/ 	.byte	0x03, 0x1b
        /*001e*/ 	.short	0x00a8


	//----- nvinfo : EIATTR_NUM_BARRIERS
	.align		4
        /*0020*/ 	.byte	0x02, 0x4c
        /*0022*/ 	.byte	0x01
	.zero		1


	//----- nvinfo : EIATTR_EXTERNS
	.align		4
        /*0024*/ 	.byte	0x04, 0x0f
        /*0026*/ 	.short	(.L_25 - .L_24)


	//   ....[0]....
	.align		4
.L_24:
        /*0028*/ 	.word	index@(__assertfail)


	//----- nvinfo : EIATTR_MERCURY_ISA_VERSION
	.align		4
.L_25:
        /*002c*/ 	.byte	0x03, 0x5f
        /*002e*/ 	.short	0x0101


	//----- nvinfo : EIATTR_INT_WARP_WIDE_INSTR_OFFSETS
	.align		4
        /*0030*/ 	.byte	0x04, 0x31
        /*0032*/ 	.short	(.L_27 - .L_26)


	//   ....[0]....
.L_26:
        /*0034*/ 	.word	0x000005a0


	//   ....[1]....
        /*0038*/ 	.word	0x000005d0


	//   ....[2]....
        /*003c*/ 	.word	0x000006b0


	//----- nvinfo : EIATTR_COOP_GROUP_MASK_REGIDS
	.align		4
.L_27:
        /*0040*/ 	.byte	0x04, 0x29
        /*0042*/ 	.short	(.L_29 - .L_28)


	//   ....[0]....
.L_28:
        /*0044*/ 	.word	0xffffffff


	//   ....[1]....
        /*0048*/ 	.word	0xffffffff


	//   ....[2]....
        /*004c*/ 	.word	0xffffffff


	//   ....[3]....
        /*0050*/ 	.word	0xffffffff


	//   ....[4]....
        /*0054*/ 	.word	0xffffffff


	//----- nvinfo : EIATTR_COOP_GROUP_INSTR_OFFSETS
	.align		4
.L_29:
        /*0058*/ 	.byte	0x04, 0x28
        /*005a*/ 	.short	(.L_31 - .L_30)


	//   ....[0]....
.L_30:
        /*005c*/ 	.word	0x00000060


	//   ....[1]....
        /*0060*/ 	.word	0x00000070


	//   ....[2]....
        /*0064*/ 	.word	0x00000130


	//   ....[3]....
        /*0068*/ 	.word	0x000004b0


	//   ....[4]....
        /*006c*/ 	.word	0x00001160


	//----- nvinfo : EIATTR_REG_RECONFIG
	.align		4
.L_31:
        /*0070*/ 	.byte	0x01, 0x54
	.zero		2


	//----- nvinfo : EIATTR_SYSCALL_OFFSETS
	.align		4
        /*0074*/ 	.byte	0x04, 0x46
        /*0076*/ 	.short	(.L_33 - .L_32)


	//   ....[0]....
.L_32:
        /*0078*/ 	.word	0x00001330


	//----- nvinfo : EIATTR_MBARRIER_INSTR_OFFSETS
	.align		4
.L_33:
        /*007c*/ 	.byte	0x04, 0x39
        /*007e*/ 	.short	(.L_35 - .L_34)


	//   ....[0]....
.L_34:
        /*0080*/ 	.word	0x00000250
        /*0084*/ 	.word	0x000000ff
        /*0088*/ 	.word	0x00000000
        /*008c*/ 	.short	0x0100
        /*008e*/ 	.byte	0x08
	.zero		1


	//   ....[1]....
        /*0090*/ 	.word	0x00000260
        /*0094*/ 	.word	0x000000ff
        /*0098*/ 	.word	0x00000090
        /*009c*/ 	.short	0x0100
        /*009e*/ 	.byte	0x08
	.zero		1


	//   ....[2]....
        /*00a0*/ 	.word	0x00000270
        /*00a4*/ 	.word	0x000000ff
        /*00a8*/ 	.word	0x00000008
        /*00ac*/ 	.short	0x0100
        /*00ae*/ 	.byte	0x08
	.zero		1


	//   ....[3]....
        /*00b0*/ 	.word	0x00000280
        /*00b4*/ 	.word	0x000000ff
        /*00b8*/ 	.word	0x00000098
        /*00bc*/ 	.short	0x0100
        /*00be*/ 	.byte	0x08
	.zero		1


	//   ....[4]....
        /*00c0*/ 	.word	0x00000290
        /*00c4*/ 	.word	0x000000ff
        /*00c8*/ 	.word	0x00000010
        /*00cc*/ 	.short	0x0100
        /*00ce*/ 	.byte	0x08
	.zero		1


	//   ....[5]....
        /*00d0*/ 	.word	0x000002a0
        /*00d4*/ 	.word	0x000000ff
        /*00d8*/ 	.word	0x000000a0
        /*00dc*/ 	.short	0x0100
        /*00de*/ 	.byte	0x08
	.zero		1


	//   ....[6]....
        /*00e0*/ 	.word	0x000002b0
        /*00e4*/ 	.word	0x000000ff
        /*00e8*/ 	.word	0x00000018
        /*00ec*/ 	.short	0x0100
        /*00ee*/ 	.byte	0x08
	.zero		1


	//   ....[7]....
        /*00f0*/ 	.word	0x000002c0
        /*00f4*/ 	.word	0x000000ff
        /*00f8*/ 	.word	0x000000a8
        /*00fc*/ 	.short	0x0100
        /*00fe*/ 	.byte	0x08
	.zero		1


	//   ....[8]....
        /*0100*/ 	.word	0x000002d0
        /*0104*/ 	.word	0x000000ff
        /*0108*/ 	.word	0x00000020
        /*010c*/ 	.short	0x0100
        /*010e*/ 	.byte	0x08
	.zero		1


	//   ....[9]....
        /*0110*/ 	.word	0x000002e0
        /*0114*/ 	.word	0x000000ff
        /*0118*/ 	.word	0x000000b0
        /*011c*/ 	.short	0x0100
        /*011e*/ 	.byte	0x08
	.zero		1


	//   ....[10]....
        /*0120*/ 	.word	0x000002f0
        /*0124*/ 	.word	0x000000ff
        /*0128*/ 	.word	0x00000028
        /*012c*/ 	.short	0x0100
        /*012e*/ 	.byte	0x08
	.zero		1


	//   ....[11]....
        /*0130*/ 	.word	0x00000300
        /*0134*/ 	.word	0x000000ff
        /*0138*/ 	.word	0x000000b8
        /*013c*/ 	.short	0x0100
        /*013e*/ 	.byte	0x08
	.zero		1


	//   ....[12]....
        /*0140*/ 	.word	0x00000310
        /*0144*/ 	.word	0x000000ff
        /*0148*/ 	.word	0x00000030
        /*014c*/ 	.short	0x0100
        /*014e*/ 	.byte	0x08
	.zero		1


	//   ....[13]....
        /*0150*/ 	.word	0x00000320
        /*0154*/ 	.word	0x000000ff
        /*0158*/ 	.word	0x000000c0
        /*015c*/ 	.short	0x0100
        /*015e*/ 	.byte	0x08
	.zero		1


	//   ....[14]....
        /*0160*/ 	.word	0x00000330
        /*0164*/ 	.word	0x000000ff
        /*0168*/ 	.word	0x00000038
        /*016c*/ 	.short	0x0100
        /*016e*/ 	.byte	0x08
	.zero		1


	//   ....[15]....
        /*0170*/ 	.word	0x00000340
        /*0174*/ 	.word	0x000000ff
        /*0178*/ 	.word	0x000000c8
        /*017c*/ 	.short	0x0100
        /*017e*/ 	.byte	0x08
	.zero		1


	//   ....[16]....
        /*0180*/ 	.word	0x00000350
        /*0184*/ 	.word	0x000000ff
        /*0188*/ 	.word	0x00000040
        /*018c*/ 	.short	0x0100
        /*018e*/ 	.byte	0x08
	.zero		1


	//   ....[17]....
        /*0190*/ 	.word	0x00000360
        /*0194*/ 	.word	0x000000ff
        /*0198*/ 	.word	0x000000d0
        /*019c*/ 	.short	0x0100
        /*019e*/ 	.byte	0x08
	.zero		1


	//   ....[18]....
        /*01a0*/ 	.word	0x00000370
        /*01a4*/ 	.word	0x000000ff
        /*01a8*/ 	.word	0x00000048
        /*01ac*/ 	.short	0x0100
        /*01ae*/ 	.byte	0x08
	.zero		1


	//   ....[19]....
        /*01b0*/ 	.word	0x00000380
        /*01b4*/ 	.word	0x000000ff
        /*01b8*/ 	.word	0x000000d8
        /*01bc*/ 	.short	0x0100
        /*01be*/ 	.byte	0x08
	.zero		1


	//   ....[20]....
        /*01c0*/ 	.word	0x00000390
        /*01c4*/ 	.word	0x000000ff
        /*01c8*/ 	.word	0x00000050
        /*01cc*/ 	.short	0x0100
        /*01ce*/ 	.byte	0x08
	.zero		1


	//   ....[21]....
        /*01d0*/ 	.word	0x000003a0
        /*01d4*/ 	.word	0x000000ff
        /*01d8*/ 	.word	0x000000e0
        /*01dc*/ 	.short	0x0100
        /*01de*/ 	.byte	0x08
	.zero		1


	//   ....[22]....
        /*01e0*/ 	.word	0x000003b0
        /*01e4*/ 	.word	0x000000ff
        /*01e8*/ 	.word	0x00000058
        /*01ec*/ 	.short	0x0100
        /*01ee*/ 	.byte	0x08
	.zero		1


	//   ....[23]....
        /*01f0*/ 	.word	0x000003c0
        /*01f4*/ 	.word	0x000000ff
        /*01f8*/ 	.word	0x000000e8
        /*01fc*/ 	.short	0x0100
        /*01fe*/ 	.byte	0x08
	.zero		1


	//   ....[24]....
        /*0200*/ 	.word	0x000003d0
        /*0204*/ 	.word	0x000000ff
        /*0208*/ 	.word	0x00000060
        /*020c*/ 	.short	0x0100
        /*020e*/ 	.byte	0x08
	.zero		1


	//   ....[25]....
        /*0210*/ 	.word	0x000003e0
        /*0214*/ 	.word	0x000000ff
        /*0218*/ 	.word	0x000000f0
        /*021c*/ 	.short	0x0100
        /*021e*/ 	.byte	0x08
	.zero		1


	//   ....[26]....
        /*0220*/ 	.word	0x000003f0
        /*0224*/ 	.word	0x000000ff
        /*0228*/ 	.word	0x00000068
        /*022c*/ 	.short	0x0100
        /*022e*/ 	.byte	0x08
	.zero		1


	//   ....[27]....
        /*0230*/ 	.word	0x00000400
        /*0234*/ 	.word	0x000000ff
        /*0238*/ 	.word	0x000000f8
        /*023c*/ 	.short	0x0100
        /*023e*/ 	.byte	0x08
	.zero		1


	//   ....[28]....
        /*0240*/ 	.word	0x00000410
        /*0244*/ 	.word	0x000000ff
        /*0248*/ 	.word	0x00000070
        /*024c*/ 	.short	0x0100
        /*024e*/ 	.byte	0x08
	.zero		1


	//   ....[29]....
        /*0250*/ 	.word	0x00000420
        /*0254*/ 	.word	0x000000ff
        /*0258*/ 	.word	0x00000100
        /*025c*/ 	.short	0x0100
        /*025e*/ 	.byte	0x08
	.zero		1


	//   ....[30]....
        /*0260*/ 	.word	0x00000430
        /*0264*/ 	.word	0x000000ff
        /*0268*/ 	.word	0x00000078
        /*026c*/ 	.short	0x0100
        /*026e*/ 	.byte	0x08
	.zero		1


	//   ....[31]....
        /*0270*/ 	.word	0x00000440
        /*0274*/ 	.word	0x000000ff
        /*0278*/ 	.word	0x00000108
        /*027c*/ 	.short	0x0100
        /*027e*/ 	.byte	0x08
	.zero		1


	//   ....[32]....
        /*0280*/ 	.word	0x00000450
        /*0284*/ 	.word	0x000000ff
        /*0288*/ 	.word	0x00000080
        /*028c*/ 	.short	0x0100
        /*028e*/ 	.byte	0x08
	.zero		1


	//   ....[33]....
        /*0290*/ 	.word	0x00000460
        /*0294*/ 	.word	0x000000ff
        /*0298*/ 	.word	0x00000110
        /*029c*/ 	.short	0x0100
        /*029e*/ 	.byte	0x08
	.zero		1


	//   ....[34]....
        /*02a0*/ 	.word	0x00000470
        /*02a4*/ 	.word	0x000000ff
        /*02a8*/ 	.word	0x00000088
        /*02ac*/ 	.short	0x0100
        /*02ae*/ 	.byte	0x08
	.zero		1


	//   ....[35]....
        /*02b0*/ 	.word	0x00000480
        /*02b4*/ 	.word	0x000000ff
        /*02b8*/ 	.word	0x00000118
        /*02bc*/ 	.short	0x0100
        /*02be*/ 	.byte	0x08
	.zero		1


	//   ....[36]....
        /*02c0*/ 	.word	0x00000720
        /*02c4*/ 	.word	0x000000ff
        /*02c8*/ 	.word	0x00000130
        /*02cc*/ 	.short	0x0100
        /*02ce*/ 	.byte	0x06
	.zero		1


	//   ....[37]....
        /*02d0*/ 	.word	0x00000780
        /*02d4*/ 	.word	0x000000ff
        /*02d8*/ 	.word	0x00000138
        /*02dc*/ 	.short	0x0100
        /*02de*/ 	.byte	0x06
	.zero		1


	//   ....[38]....
        /*02e0*/ 	.word	0x00001400
        /*02e4*/ 	.word	0x00000003
        /*02e8*/ 	.word	0x00000000
        /*02ec*/ 	.short	0x010a
        /*02ee*/ 	.byte	0x3f
	.zero		1


	//   ....[39]....
        /*02f0*/ 	.word	0x00001440
        /*02f4*/ 	.word	0x00000003
        /*02f8*/ 	.word	0x00000000
        /*02fc*/ 	.short	0x010a
        /*02fe*/ 	.byte	0x3f
	.zero		1


	//   ....[40]....
        /*0300*/ 	.word	0x000016e0
        /*0304*/ 	.word	0x00000005
        /*0308*/ 	.word	0x00000000
        /*030c*/ 	.short	0x010a
        /*030e*/ 	.byte	0x3f
	.zero		1


	//   ....[41]....
        /*0310*/ 	.word	0x00001720
        /*0314*/ 	.word	0x00000005
        /*0318*/ 	.word	0x00000000
        /*031c*/ 	.short	0x010a
        /*031e*/ 	.byte	0x3f
	.zero		1


	//   ....[42]....
        /*0320*/ 	.word	0x00001860
        /*0324*/ 	.word	0x00000004
        /*0328*/ 	.word	0x00000000
        /*032c*/ 	.short	0x0101
        /*032e*/ 	.byte	0x3f
	.zero		1


	//   ....[43]....
        /*0330*/ 	.word	0x00001a40
        /*0334*/ 	.word	0x00000000
        /*0338*/ 	.word	0x00000000
        /*033c*/ 	.short	0x0101
        /*033e*/ 	.byte	0x3f
	.zero		1


	//   ....[44]....
        /*0340*/ 	.word	0x00009110
        /*0344*/ 	.word	0x0000000e
        /*0348*/ 	.word	0x00000090
        /*034c*/ 	.short	0x010a
        /*034e*/ 	.byte	0x3f
	.zero		1


	//   ....[45]....
        /*0350*/ 	.word	0x00009490
        /*0354*/ 	.word	0x00000006
        /*0358*/ 	.word	0x00000138
        /*035c*/ 	.short	0x0101
        /*035e*/ 	.byte	0x3f
	.zero		1


	//   ....[46]....
        /*0360*/ 	.word	0x00009bc0
        /*0364*/ 	.word	0x00000007
        /*0368*/ 	.word	0x00000000
        /*036c*/ 	.short	0x010a
        /*036e*/ 	.byte	0x3f
	.zero		1


	//   ....[47]....
        /*0370*/ 	.word	0x00009c40
        /*0374*/ 	.word	0x00000009
        /*0378*/ 	.word	0x00000000
        /*037c*/ 	.short	0x010a
        /*037e*/ 	.byte	0x3f
	.zero		1


	//   ....[48]....
        /*0380*/ 	.word	0x00009cd0
        /*0384*/ 	.word	0x00000006
        /*0388*/ 	.word	0x00000000
        /*038c*/ 	.short	0x010a
        /*038e*/ 	.byte	0x3f
	.zero		1


	//   ....[49]....
        /*0390*/ 	.word	0x00009d60
        /*0394*/ 	.word	0x00000009
        /*0398*/ 	.word	0x00000000
        /*039c*/ 	.short	0x010a
        /*039e*/ 	.byte	0x3f
	.zero		1


	//   ....[50]....
        /*03a0*/ 	.word	0x00009df0
        /*03a4*/ 	.word	0x00000006
        /*03a8*/ 	.word	0x00000000
        /*03ac*/ 	.short	0x010a
        /*03ae*/ 	.byte	0x3f
	.zero		1


	//   ....[51]....
        /*03b0*/ 	.word	0x00009e80
        /*03b4*/ 	.word	0x00000009
        /*03b8*/ 	.word	0x00000000
        /*03bc*/ 	.short	0x010a
        /*03be*/ 	.byte	0x3f
	.zero		1


	//   ....[52]....
        /*03c0*/ 	.word	0x00009f10
        /*03c4*/ 	.word	0x00000006
        /*03c8*/ 	.word	0x00000000
        /*03cc*/ 	.short	0x010a
        /*03ce*/ 	.byte	0x3f
	.zero		1


	//   ....[53]....
        /*03d0*/ 	.word	0x00009fa0
        /*03d4*/ 	.word	0x00000009
        /*03d8*/ 	.word	0x00000000
        /*03dc*/ 	.short	0x010a
        /*03de*/ 	.byte	0x3f
	.zero		1


	//   ....[54]....
        /*03e0*/ 	.word	0x0000a030
        /*03e4*/ 	.word	0x00000006
        /*03e8*/ 	.word	0x00000000
        /*03ec*/ 	.short	0x010a
        /*03ee*/ 	.byte	0x3f
	.zero		1


	//   ....[55]....
        /*03f0*/ 	.word	0x0000a0c0
        /*03f4*/ 	.word	0x00000009
        /*03f8*/ 	.word	0x00000000
        /*03fc*/ 	.short	0x010a
        /*03fe*/ 	.byte	0x3f
	.zero		1


	//   ....[56]....
        /*0400*/ 	.word	0x0000a150
        /*0404*/ 	.word	0x00000006
        /*0408*/ 	.word	0x00000000
        /*040c*/ 	.short	0x010a
        /*040e*/ 	.byte	0x3f
	.zero		1


	//   ....[57]....
        /*0410*/ 	.word	0x0000a1e0
        /*0414*/ 	.word	0x00000009
        /*0418*/ 	.word	0x00000000
        /*041c*/ 	.short	0x010a
        /*041e*/ 	.byte	0x3f
	.zero		1


	//   ....[58]....
        /*0420*/ 	.word	0x0000a270
        /*0424*/ 	.word	0x00000006
        /*0428*/ 	.word	0x00000000
        /*042c*/ 	.short	0x010a
        /*042e*/ 	.byte	0x3f
	.zero		1


	//   ....[59]....
        /*0430*/ 	.word	0x0000a300
        /*0434*/ 	.word	0x00000009
        /*0438*/ 	.word	0x00000000
        /*043c*/ 	.short	0x010a
        /*043e*/ 	.byte	0x3f
	.zero		1


	//   ....[60]....
        /*0440*/ 	.word	0x0000a390
        /*0444*/ 	.word	0x00000006
        /*0448*/ 	.word	0x00000000
        /*044c*/ 	.short	0x010a
        /*044e*/ 	.byte	0x3f
	.zero		1


	//   ....[61]....
        /*0450*/ 	.word	0x0000a420
        /*0454*/ 	.word	0x00000009
        /*0458*/ 	.word	0x00000000
        /*045c*/ 	.short	0x010a
        /*045e*/ 	.byte	0x3f
	.zero		1


	//   ....[62]....
        /*0460*/ 	.word	0x0000a4b0
        /*0464*/ 	.word	0x00000006
        /*0468*/ 	.word	0x00000000
        /*046c*/ 	.short	0x010a
        /*046e*/ 	.byte	0x3f
	.zero		1


	//   ....[63]....
        /*0470*/ 	.word	0x0000a540
        /*0474*/ 	.word	0x00000003
        /*0478*/ 	.word	0x00000000
        /*047c*/ 	.short	0x010a
        /*047e*/ 	.byte	0x3f
	.zero		1


	//   ....[64]....
        /*0480*/ 	.word	0x0000a5a0
        /*0484*/ 	.word	0x00000003
        /*0488*/ 	.word	0x00000000
        /*048c*/ 	.short	0x010a
        /*048e*/ 	.byte	0x3f
	.zero		1


	//   ....[65]....
        /*0490*/ 	.word	0x0000a5f0
        /*0494*/ 	.word	0x00000005
        /*0498*/ 	.word	0x00000000
        /*049c*/ 	.short	0x010a
        /*049e*/ 	.byte	0x3f
	.zero		1


	//   ....[66]....
        /*04a0*/ 	.word	0x0000a6c0
        /*04a4*/ 	.word	0x0000000e
        /*04a8*/ 	.word	0x00000090
        /*04ac*/ 	.short	0x010a
        /*04ae*/ 	.byte	0x3f
	.zero		1


	//   ....[67]....
        /*04b0*/ 	.word	0x0000a790
        /*04b4*/ 	.word	0x00000007
        /*04b8*/ 	.word	0x00000000
        /*04bc*/ 	.short	0x010a
        /*04be*/ 	.byte	0x3f
	.zero		1


	//   ....[68]....
        /*04c0*/ 	.word	0x0000a7e0
        /*04c4*/ 	.word	0x00000009
        /*04c8*/ 	.word	0x00000000
        /*04cc*/ 	.short	0x010a
        /*04ce*/ 	.byte	0x3f
	.zero		1


	//   ....[69]....
        /*04d0*/ 	.word	0x0000a830
        /*04d4*/ 	.word	0x00000006
        /*04d8*/ 	.word	0x00000000
        /*04dc*/ 	.short	0x010a
        /*04de*/ 	.byte	0x3f
	.zero		1


	//   ....[70]....
        /*04e0*/ 	.word	0x0000a880
        /*04e4*/ 	.word	0x00000009
        /*04e8*/ 	.word	0x00000000
        /*04ec*/ 	.short	0x010a
        /*04ee*/ 	.byte	0x3f
	.zero		1


	//   ....[71]....
        /*04f0*/ 	.word	0x0000a8d0
        /*04f4*/ 	.word	0x00000006
        /*04f8*/ 	.word	0x00000000
        /*04fc*/ 	.short	0x010a
        /*04fe*/ 	.byte	0x3f
	.zero		1


	//   ....[72]....
        /*0500*/ 	.word	0x0000a920
        /*0504*/ 	.word	0x00000009
        /*0508*/ 	.word	0x00000000
        /*050c*/ 	.short	0x010a
        /*050e*/ 	.byte	0x3f
	.zero		1


	//   ....[73]....
        /*0510*/ 	.word	0x0000a970
        /*0514*/ 	.word	0x00000006
        /*0518*/ 	.word	0x00000000
        /*051c*/ 	.short	0x010a
        /*051e*/ 	.byte	0x3f
	.zero		1


	//   ....[74]....
        /*0520*/ 	.word	0x0000a9c0
        /*0524*/ 	.word	0x00000009
        /*0528*/ 	.word	0x00000000
        /*052c*/ 	.short	0x010a
        /*052e*/ 	.byte	0x3f
	.zero		1


	//   ....[75]....
        /*0530*/ 	.word	0x0000aa10
        /*0534*/ 	.word	0x00000006
        /*0538*/ 	.word	0x00000000
        /*053c*/ 	.short	0x010a
        /*053e*/ 	.byte	0x3f
	.zero		1


	//   ....[76]....
        /*0540*/ 	.word	0x0000aa60
        /*0544*/ 	.word	0x00000009
        /*0548*/ 	.word	0x00000000
        /*054c*/ 	.short	0x010a
        /*054e*/ 	.byte	0x3f
	.zero		1


	//   ....[77]....
        /*0550*/ 	.word	0x0000aab0
        /*0554*/ 	.word	0x00000006
        /*0558*/ 	.word	0x00000000
        /*055c*/ 	.short	0x010a
        /*055e*/ 	.byte	0x3f
	.zero		1


	//   ....[78]....
        /*0560*/ 	.word	0x0000ab00
        /*0564*/ 	.word	0x00000009
        /*0568*/ 	.word	0x00000000
        /*056c*/ 	.short	0x010a
        /*056e*/ 	.byte	0x3f
	.zero		1


	//   ....[79]....
        /*0570*/ 	.word	0x0000ab50
        /*0574*/ 	.word	0x00000006
        /*0578*/ 	.word	0x00000000
        /*057c*/ 	.short	0x010a
        /*057e*/ 	.byte	0x3f
	.zero		1


	//   ....[80]....
        /*0580*/ 	.word	0x0000aba0
        /*0584*/ 	.word	0x00000009
        /*0588*/ 	.word	0x00000000
        /*058c*/ 	.short	0x010a
        /*058e*/ 	.byte	0x3f
	.zero		1


	//   ....[81]....
        /*0590*/ 	.word	0x0000abf0
        /*0594*/ 	.word	0x00000006
        /*0598*/ 	.word	0x00000000
        /*059c*/ 	.short	0x010a
        /*059e*/ 	.byte	0x3f
	.zero		1


	//   ....[82]....
        /*05a0*/ 	.word	0x0000ac40
        /*05a4*/ 	.word	0x00000009
        /*05a8*/ 	.word	0x00000000
        /*05ac*/ 	.short	0x010a
        /*05ae*/ 	.byte	0x3f
	.zero		1


	//   ....[83]....
        /*05b0*/ 	.word	0x0000ac90
        /*05b4*/ 	.word	0x00000006
        /*05b8*/ 	.word	0x00000000
        /*05bc*/ 	.short	0x010a
        /*05be*/ 	.byte	0x3f
	.zero		1


	//----- nvinfo : EIATTR_NUM_MBARRIERS
	.align		4
.L_35:
        /*05c0*/ 	.byte	0x03, 0x38
        /*05c2*/ 	.short	0x0026


	//----- nvinfo : EIATTR_EXIT_INSTR_OFFSETS
	.align		4
        /*05c4*/ 	.byte	0x04, 0x1c
        /*05c6*/ 	.short	(.L_37 - .L_36)


	//   ....[0]....
.L_36:
        /*05c8*/ 	.word	0x000007d0


	//   ....[1]....
        /*05cc*/ 	.word	0x000010a0


	//   ....[2]....
        /*05d0*/ 	.word	0x00008780


	//   ....[3]....
        /*05d4*/ 	.word	0x00008db0


	//   ....[4]....
        /*05d8*/ 	.word	0x0000a590


	//----- nvinfo : EIATTR_MAX_THREADS
	.align		4
.L_37:
        /*05dc*/ 	.byte	0x04, 0x05
        /*05de*/ 	.short	(.L_39 - .L_38)
.L_38:
        /*05e0*/ 	.word	0x00000180
        /*05e4*/ 	.word	0x00000001
        /*05e8*/ 	.word	0x00000001


	//----- nvinfo : EIATTR_CRS_STACK_SIZE
	.align		4
.L_39:
        /*05ec*/ 	.byte	0x04, 0x1e
        /*05ee*/ 	.short	(.L_41 - .L_40)
.L_40:
        /*05f0*/ 	.word	0x00000000


	//----- nvinfo : EIATTR_CBANK_PARAM_SIZE
	.align		4
.L_41:
        /*05f4*/ 	.byte	0x03, 0x19
        /*05f6*/ 	.short	0x0470


	//----- nvinfo : EIATTR_PARAM_CBANK
	.align		4
        /*05f8*/ 	.byte	0x04, 0x0a
        /*05fa*/ 	.short	(.L_43 - .L_42)
	.align		4
.L_42:
        /*05fc*/ 	.word	index@(.nv.constant0._ZN7cutlass13device_kernelINS_4gemm6kernel13GemmUniversalIN4cute5tupleIJiiiiEEENS1_10collective13CollectiveMmaINS1_34MainloopSm90TmaGmmaWarpSpecializedILi18ENS5_IJNS4_1CILi1EEESB_SB_EEENS1_35KernelTmaWarpSpecializedCooperativeEEENS5_IJNSA_ILi256EEENSA_ILi128EEENSA_ILi32EEEEEEaNS5_IJlSB_lEEEaSJ_NS4_8TiledMMAINS4_8MMA_AtomIJNS4_4SM904GMMA27MMA_64x128x32_S32S8S8_SS_TNEEEENS4_6LayoutINS5_IJNSA_ILi2EEESB_SB_EEENS5_IJSB_NSA_ILi0EEEST_EEEEENS5_IJNS4_10UnderscoreESW_SW_EEEEENS4_13SM90_TMA_LOADENS4_14ComposedLayoutINS4_7SwizzleILi1ELi4ELi3EEENS4_18smem_ptr_flag_bitsILi8EEENSQ_INS5_IJNSA_ILi8EEESH_EEENS5_IJSH_SB_EEEEEEEvNS4_8identityESZ_S19_vS1A_EENS_8epilogue10collective6detail29Sm90TmaWarpSpecializedAdapterINS1D_15DefaultEpilogueIaSJ_SJ_NS1C_6thread17LinearCombinationIaLi1EiiLNS1H_9ScaleType4KindE0ELNS_15FloatRoundStyleE2EaEENS1_15EpilogueDefaultEEEEEvvEEEEvNT_6ParamsE)
        /*0600*/ 	.short	0x0210
        /*0602*/ 	.short	0x0470


	//----- nvinfo : EIATTR_SW_WAR
	.align		4
.L_43:
        /*0604*/ 	.byte	0x04, 0x36
        /*0606*/ 	.short	(.L_45 - .L_44)
.L_44:
        /*0608*/ 	.word	0x00000008
.L_45:


//--------------------- .nv.callgraph             --------------------------
	.section	.nv.callgraph,"",@"SHT_CUDA_CALLGRAPH"
	.align	4
	.sectionentsize	8
	.align		4
        /*0000*/ 	.word	0x00000000
	.align		4
        /*0004*/ 	.word	0xffffffff
	.align		4
        /*0008*/ 	.word	index@(_ZN7cutlass13device_kernelINS_4gemm6kernel13GemmUniversalIN4cute5tupleIJiiiiEEENS1_10collective13CollectiveMmaINS1_34MainloopSm90TmaGmmaWarpSpecializedILi18ENS5_IJNS4_1CILi1EEESB_SB_EEENS1_35KernelTmaWarpSpecializedCooperativeEEENS5_IJNSA_ILi256EEENSA_ILi128EEENSA_ILi32EEEEEEaNS5_IJlSB_lEEEaSJ_NS4_8TiledMMAINS4_8MMA_AtomIJNS4_4SM904GMMA27MMA_64x128x32_S32S8S8_SS_TNEEEENS4_6LayoutINS5_IJNSA_ILi2EEESB_SB_EEENS5_IJSB_NSA_ILi0EEEST_EEEEENS5_IJNS4_10UnderscoreESW_SW_EEEEENS4_13SM90_TMA_LOADENS4_14ComposedLayoutINS4_7SwizzleILi1ELi4ELi3EEENS4_18smem_ptr_flag_bitsILi8EEENSQ_INS5_IJNSA_ILi8EEESH_EEENS5_IJSH_SB_EEEEEEEvNS4_8identityESZ_S19_vS1A_EENS_8epilogue10collective6detail29Sm90TmaWarpSpecializedAdapterINS1D_15DefaultEpilogueIaSJ_SJ_NS1C_6thread17LinearCombinationIaLi1EiiLNS1H_9ScaleType4KindE0ELNS_15FloatRoundStyleE2EaEENS1_15EpilogueDefaultEEEEEvvEEEEvNT_6ParamsE)
	.align		4
        /*000c*/ 	.word	index@(__assertfail)
	.align		4
        /*0010*/ 	.word	0x00000000
	.align		4
        /*0014*/ 	.word	0xfffffffe
	.align		4
        /*0018*/ 	.word	0x00000000
	.align		4
        /*001c*/ 	.word	0xfffffffd
	.align		4
        /*0020*/ 	.word	0x00000000
	.align		4
        /*0024*/ 	.word	0xfffffffc


//--------------------- .nv.constant4             --------------------------
	.section	.nv.constant4,"a",@progbits
	.align	8
	.align		8
.nv.constant4:
        /*0000*/ 	.dword	__assertfail
	.align		8
        /*0008*/ 	.dword	__unnamed_1
	.align		8
        /*0010*/ 	.dword	_ZN39_INTERNAL_f11a672f_4_k_cu_9a8b3b27_33834cuda3std3__45__cpo5beginE
	.align		8
        /*0018*/ 	.dword	_ZN39_INTERNAL_f11a672f_4_k_cu_9a8b3b27_33834cuda3std3__45__cpo3endE
	.align		8
        /*0020*/ 	.dword	_ZN39_INTERNAL_f11a672f_4_k_cu_9a8b3b27_33834cuda3std3__45__cpo6cbeginE
	.align		8
        /*0028*/ 	.dword	_ZN39_INTERNAL_f11a672f_4_k_cu_9a8b3b27_33834cuda3std3__45__cpo4cendE
	.align		8
        /*0030*/ 	.dword	_ZN39_INTERNAL_f11a672f_4_k_cu_9a8b3b27_33834cuda3std3__441_GLOBAL__N__f11a672f_4_k_cu_9a8b3b27_33836ignoreE
	.align		8
        /*0038*/ 	.dword	_ZN39_INTERNAL_f11a672f_4_k_cu_9a8b3b27_33834cuda3std3__419piecewise_constructE
	.align		8
        /*0040*/ 	.dword	_ZN39_INTERNAL_f11a672f_4_k_cu_9a8b3b27_33834cuda3std3__48in_placeE
	.align		8
        /*0048*/ 	.dword	_ZN39_INTERNAL_f11a672f_4_k_cu_9a8b3b27_33834cuda3std6ranges3__45__cpo4swapE
	.align		8
        /*0050*/ 	.dword	_ZN39_INTERNAL_f11a672f_4_k_cu_9a8b3b27_33834cuda3std6ranges3__45__cpo9iter_moveE
	.align		8
        /*0058*/ 	.dword	_ZN39_INTERNAL_f11a672f_4_k_cu_9a8b3b27_33834cute7productE
	.align		8
        /*0060*/ 	.dword	_ZN39_INTERNAL_f11a672f_4_k_cu_9a8b3b27_33834cute1_E
	.align		8
        /*0068*/ 	.dword	$str$22
	.align		8
        /*0070*/ 	.dword	$str$23


//--------------------- .text._ZN7cutlass13device_kernelINS_4gemm6kernel13GemmUniversalIN4cute5tupleIJiiiiEEENS1_10collective13CollectiveMmaINS1_34MainloopSm90TmaGmmaWarpSpecializedILi18ENS5_IJNS4_1CILi1EEESB_SB_EEENS1_35KernelTmaWarpSpecializedCooperativeEEENS5_IJNSA_ILi256EEENSA_ILi128EEENSA_ILi32EEEEEEaNS5_IJlSB_lEEEaSJ_NS4_8TiledMMAINS4_8MMA_AtomIJNS4_4SM904GMMA27MMA_64x128x32_S32S8S8_SS_TNEEEENS4_6LayoutINS5_IJNSA_ILi2EEESB_SB_EEENS5_IJSB_NSA_ILi0EEEST_EEEEENS5_IJNS4_10UnderscoreESW_SW_EEEEENS4_13SM90_TMA_LOADENS4_14ComposedLayoutINS4_7SwizzleILi1ELi4ELi3EEENS4_18smem_ptr_flag_bitsILi8EEENSQ_INS5_IJNSA_ILi8EEESH_EEENS5_IJSH_SB_EEEEEEEvNS4_8identityESZ_S19_vS1A_EENS_8epilogue10collective6detail29Sm90TmaWarpSpecializedAdapterINS1D_15DefaultEpilogueIaSJ_SJ_NS1C_6thread17LinearCombinationIaLi1EiiLNS1H_9ScaleType4KindE0ELNS_15FloatRoundStyleE2EaEENS1_15EpilogueDefaultEEEEEvvEEEEvNT_6ParamsE --------------------------
	.section	.text._ZN7cutlass13device_kernelINS_4gemm6kernel13GemmUniversalIN4cute5tupleIJiiiiEEENS1_10collective13CollectiveMmaINS1_34MainloopSm90TmaGmmaWarpSpecializedILi18ENS5_IJNS4_1CILi1EEESB_SB_EEENS1_35KernelTmaWarpSpecializedCooperativeEEENS5_IJNSA_ILi256EEENSA_ILi128EEENSA_ILi32EEEEEEaNS5_IJlSB_lEEEaSJ_NS4_8TiledMMAINS4_8MMA_AtomIJNS4_4SM904GMMA27MMA_64x128x32_S32S8S8_SS_TNEEEENS4_6LayoutINS5_IJNSA_ILi2EEESB_SB_EEENS5_IJSB_NSA_ILi0EEEST_EEEEENS5_IJNS4_10UnderscoreESW_SW_EEEEENS4_13SM90_TMA_LOADENS4_14ComposedLayoutINS4_7SwizzleILi1ELi4ELi3EEENS4_18smem_ptr_flag_bitsILi8EEENSQ_INS5_IJNSA_ILi8EEESH_EEENS5_IJSH_SB_EEEEEEEvNS4_8identityESZ_S19_vS1A_EENS_8epilogue10collective6detail29Sm90TmaWarpSpecializedAdapterINS1D_15DefaultEpilogueIaSJ_SJ_NS1C_6thread17LinearCombinationIaLi1EiiLNS1H_9ScaleType4KindE0ELNS_15FloatRoundStyleE2EaEENS1_15EpilogueDefaultEEEEEvvEEEEvNT_6ParamsE,"ax",@progbits
	.align	128
.text._ZN7cutlass13device_kernelINS_4gemm6kernel13GemmUniversalIN4cute5tupleIJiiiiEEENS1_10collective13CollectiveMmaINS1_34MainloopSm90TmaGmmaWarpSpecializedILi18ENS5_IJNS4_1CILi1EEESB_SB_EEENS1_35KernelTmaWarpSpecializedCooperativeEEENS5_IJNSA_ILi256EEENSA_ILi128EEENSA_ILi32EEEEEEaNS5_IJlSB_lEEEaSJ_NS4_8TiledMMAINS4_8MMA_AtomIJNS4_4SM904GMMA27MMA_64x128x32_S32S8S8_SS_TNEEEENS4_6LayoutINS5_IJNSA_ILi2EEESB_SB_EEENS5_IJSB_NSA_ILi0EEEST_EEEEENS5_IJNS4_10UnderscoreESW_SW_EEEEENS4_13SM90_TMA_LOADENS4_14ComposedLayoutINS4_7SwizzleILi1ELi4ELi3EEENS4_18smem_ptr_flag_bitsILi8EEENSQ_INS5_IJNSA_ILi8EEESH_EEENS5_IJSH_SB_EEEEEEEvNS4_8identityESZ_S19_vS1A_EENS_8epilogue10collective6detail29Sm90TmaWarpSpecializedAdapterINS1D_15DefaultEpilogueIaSJ_SJ_NS1C_6thread17LinearCombinationIaLi1EiiLNS1H_9ScaleType4KindE0ELNS_15FloatRoundStyleE2EaEENS1_15EpilogueDefaultEEEEEvvEEEEvNT_6ParamsE:
        .type           _ZN7cutlass13device_kernelINS_4gemm6kernel13GemmUniversalIN4cute5tupleIJiiiiEEENS1_10collective13CollectiveMmaINS1_34MainloopSm90TmaGmmaWarpSpecializedILi18ENS5_IJNS4_1CILi1EEESB_SB_EEENS1_35KernelTmaWarpSpecializedCooperativeEEENS5_IJNSA_ILi256EEENSA_ILi128EEENSA_ILi32EEEEEEaNS5_IJlSB_lEEEaSJ_NS4_8TiledMMAINS4_8MMA_AtomIJNS4_4SM904GMMA27MMA_64x128x32_S32S8S8_SS_TNEEEENS4_6LayoutINS5_IJNSA_ILi2EEESB_SB_EEENS5_IJSB_NSA_ILi0EEEST_EEEEENS5_IJNS4_10UnderscoreESW_SW_EEEEENS4_13SM90_TMA_LOADENS4_14ComposedLayoutINS4_7SwizzleILi1ELi4ELi3EEENS4_18smem_ptr_flag_bitsILi8EEENSQ_INS5_IJNSA_ILi8EEESH_EEENS5_IJSH_SB_EEEEEEEvNS4_8identityESZ_S19_vS1A_EENS_8epilogue10collective6detail29Sm90TmaWarpSpecializedAdapterINS1D_15DefaultEpilogueIaSJ_SJ_NS1C_6thread17LinearCombinationIaLi1EiiLNS1H_9ScaleType4KindE0ELNS_15FloatRoundStyleE2EaEENS1_15EpilogueDefaultEEEEEvvEEEEvNT_6ParamsE,@function
        .size           _ZN7cutlass13device_kernelINS_4gemm6kernel13GemmUniversalIN4cute5tupleIJiiiiEEENS1_10collective13CollectiveMmaINS1_34MainloopSm90TmaGmmaWarpSpecializedILi18ENS5_IJNS4_1CILi1EEESB_SB_EEENS1_35KernelTmaWarpSpecializedCooperativeEEENS5_IJNSA_ILi256EEENSA_ILi128EEENSA_ILi32EEEEEEaNS5_IJlSB_lEEEaSJ_NS4_8TiledMMAINS4_8MMA_AtomIJNS4_4SM904GMMA27MMA_64x128x32_S32S8S8_SS_TNEEEENS4_6LayoutINS5_IJNSA_ILi2EEESB_SB_EEENS5_IJSB_NSA_ILi0EEEST_EEEEENS5_IJNS4_10UnderscoreESW_SW_EEEEENS4_13SM90_TMA_LOADENS4_14ComposedLayoutINS4_7SwizzleILi1ELi4ELi3EEENS4_18smem_ptr_flag_bitsILi8EEENSQ_INS5_IJNSA_ILi8EEESH_EEENS5_IJSH_SB_EEEEEEEvNS4_8identityESZ_S19_vS1A_EENS_8epilogue10collective6detail29Sm90TmaWarpSpecializedAdapterINS1D_15DefaultEpilogueIaSJ_SJ_NS1C_6thread17LinearCombinationIaLi1EiiLNS1H_9ScaleType4KindE0ELNS_15FloatRoundStyleE2EaEENS1_15EpilogueDefaultEEEEEvvEEEEvNT_6ParamsE,(.L_x_355 - _ZN7cutlass13device_kernelINS_4gemm6kernel13GemmUniversalIN4cute5tupleIJiiiiEEENS1_10collective13CollectiveMmaINS1_34MainloopSm90TmaGmmaWarpSpecializedILi18ENS5_IJNS4_1CILi1EEESB_SB_EEENS1_35KernelTmaWarpSpecializedCooperativeEEENS5_IJNSA_ILi256EEENSA_ILi128EEENSA_ILi32EEEEEEaNS5_IJlSB_lEEEaSJ_NS4_8TiledMMAINS4_8MMA_AtomIJNS4_4SM904GMMA27MMA_64x128x32_S32S8S8_SS_TNEEEENS4_6LayoutINS5_IJNSA_ILi2EEESB_SB_EEENS5_IJSB_NSA_ILi0EEEST_EEEEENS5_IJNS4_10UnderscoreESW_SW_EEEEENS4_13SM90_TMA_LOADENS4_14ComposedLayoutINS4_7SwizzleILi1ELi4ELi3EEENS4_18smem_ptr_flag_bitsILi8EEENSQ_INS5_IJNSA_ILi8EEESH_EEENS5_IJSH_SB_EEEEEEEvNS4_8identityESZ_S19_vS1A_EENS_8epilogue10collective6detail29Sm90TmaWarpSpecializedAdapterINS1D_15DefaultEpilogueIaSJ_SJ_NS1C_6thread17LinearCombinationIaLi1EiiLNS1H_9ScaleType4KindE0ELNS_15FloatRoundStyleE2EaEENS1_15EpilogueDefaultEEEEEvvEEEEvNT_6ParamsE)
        .other          _ZN7cutlass13device_kernelINS_4gemm6kernel13GemmUniversalIN4cute5tupleIJiiiiEEENS1_10collective13CollectiveMmaINS1_34MainloopSm90TmaGmmaWarpSpecializedILi18ENS5_IJNS4_1CILi1EEESB_SB_EEENS1_35KernelTmaWarpSpecializedCooperativeEEENS5_IJNSA_ILi256EEENSA_ILi128EEENSA_ILi32EEEEEEaNS5_IJlSB_lEEEaSJ_NS4_8TiledMMAINS4_8MMA_AtomIJNS4_4SM904GMMA27MMA_64x128x32_S32S8S8_SS_TNEEEENS4_6LayoutINS5_IJNSA_ILi2EEESB_SB_EEENS5_IJSB_NSA_ILi0EEEST_EEEEENS5_IJNS4_10UnderscoreESW_SW_EEEEENS4_13SM90_TMA_LOADENS4_14ComposedLayoutINS4_7SwizzleILi1ELi4ELi3EEENS4_18smem_ptr_flag_bitsILi8EEENSQ_INS5_IJNSA_ILi8EEESH_EEENS5_IJSH_SB_EEEEEEEvNS4_8identityESZ_S19_vS1A_EENS_8epilogue10collective6detail29Sm90TmaWarpSpecializedAdapterINS1D_15DefaultEpilogueIaSJ_SJ_NS1C_6thread17LinearCombinationIaLi1EiiLNS1H_9ScaleType4KindE0ELNS_15FloatRoundStyleE2EaEENS1_15EpilogueDefaultEEEEEvvEEEEvNT_6ParamsE,@"STO_CUDA_ENTRY STV_DEFAULT"
_ZN7cutlass13device_kernelINS_4gemm6kernel13GemmUniversalIN4cute5tupleIJiiiiEEENS1_10collective13CollectiveMmaINS1_34MainloopSm90TmaGmmaWarpSpecializedILi18ENS5_IJNS4_1CILi1EEESB_SB_EEENS1_35KernelTmaWarpSpecializedCooperativeEEENS5_IJNSA_ILi256EEENSA_ILi128EEENSA_ILi32EEEEEEaNS5_IJlSB_lEEEaSJ_NS4_8TiledMMAINS4_8MMA_AtomIJNS4_4SM904GMMA27MMA_64x128x32_S32S8S8_SS_TNEEEENS4_6LayoutINS5_IJNSA_ILi2EEESB_SB_EEENS5_IJSB_NSA_ILi0EEEST_EEEEENS5_IJNS4_10UnderscoreESW_SW_EEEEENS4_13SM90_TMA_LOADENS4_14ComposedLayoutINS4_7SwizzleILi1ELi4ELi3EEENS4_18smem_ptr_flag_bitsILi8EEENSQ_INS5_IJNSA_ILi8EEESH_EEENS5_IJSH_SB_EEEEEEEvNS4_8identityESZ_S19_vS1A_EENS_8epilogue10collective6detail29Sm90TmaWarpSpecializedAdapterINS1D_15DefaultEpilogueIaSJ_SJ_NS1C_6thread17LinearCombinationIaLi1EiiLNS1H_9ScaleType4KindE0ELNS_15FloatRoundStyleE2EaEENS1_15EpilogueDefaultEEEEEvvEEEEvNT_6ParamsE:
[----:B------:R-:W0:Y:S01]  /*0000*/  LDC R1, c[0x0][0x28] ;  /* 0x00000a00ff017b82 */ /* 0x000e220000000800 */
[----:B------:R-:W1:Y:S01]  /*0010*/  S2R R18, SR_TID.X ;  /* 0x0000000000127919 */ /* 0x000e620000002100 */
[----:B------:R-:W-:Y:S01]  /*0020*/  ELECT P0, URZ, PT ;  /* 0x00000000003f782f */ /* 0x000fe20003800000 */
[----:B------:R-:W-:Y:S01]  /*0030*/  BSSY B0, `(.L_x_0) ;  /* 0x000000f000007945 */ /* 0x000fe20003800000 */
[--C-:B-1----:R-:W-:Y:S02]  /*0040*/  SHF.R.U32.HI R0, RZ, 0x5, R18.reuse ;  /* 0x00000005ff007819 */ /* 0x102fe40000011612 */
[----:B------:R-:W-:-:S03]  /*0050*/  SHF.R.U32.HI R2, RZ, 0x7, R18 ;  /* 0x00000007ff027819 */ /* 0x000fc60000011612 */
[----:B------:R-:W1:Y:S04]  /*0060*/  SHFL.IDX PT, R5, R0, RZ, 0x1f ;  /* 0x00001fff00057589 */ /* 0x000e6800000e0000 */
[----:B------:R2:W3:Y:S01]  /*0070*/  SHFL.IDX PT, R8, R2, RZ, 0x1f ;  /* 0x00001fff02087589 */ /* 0x0004e200000e0000 */
[----:B-1----:R-:W-:-:S13]  /*0080*/  ISETP.NE.OR P0, PT, R5, RZ, !P0 ;  /* 0x000000ff0500720c */ /* 0x002fda0004705670 */
[----:B0-23--:R-:W-:Y:S05]  /*0090*/  @P0 BRA `(.L_x_1) ;  /* 0x0000000000200947 */ /* 0x00dfea0003800000 */
[----:B------:R-:W-:Y:S02]  /*00a0*/  ULDC.64 UR4, c[0x0][0x198] ;  /* 0x0000660000047ab9 */ /* 0x000fe40000000a00 */
[----:B------:R-:W-:Y:S02]  /*00b0*/  UIADD3 UR6, UP0, UR4, 0xf0, URZ ;  /* 0x000000f004067890 */ /* 0x000fe4000ff1e03f */
[----:B------:R-:W-:Y:S02]  /*00c0*/  UIADD3 UR4, UP1, UR4, 0x1f0, URZ ;  /* 0x000001f004047890 */ /* 0x000fe4000ff3e03f */
[----:B------:R-:W-:Y:S02]  /*00d0*/  UIADD3.X UR7, URZ, UR5, URZ, UP0, !UPT ;  /* 0x000000053f077290 */ /* 0x000fe400087fe43f */
[----:B------:R-:W-:-:S07]  /*00e0*/  UIADD3.X UR5, URZ, UR5, URZ, UP1, !UPT ;  /* 0x000000053f057290 */ /* 0x000fce0008ffe43f */
[----:B------:R0:W-:Y:S02]  /*00f0*/  UTMACCTL.PF [UR6] ;  /* 0x00000000060079b9 */ /* 0x0001e40008040000 */
[----:B------:R0:W-:Y:S02]  /*0100*/  UTMACCTL.PF [UR4] ;  /* 0x00000000040079b9 */ /* 0x0001e40008040000 */
[----:B0-----:R-:W-:Y:S01]  /*0110*/  NOP ;  /* 0x0000000000007918 */ /* 0x001fe20000000000 */
.L_x_1:
[----:B------:R-:W-:Y:S05]  /*0120*/  BSYNC B0 ;  /* 0x0000000000007941 */ /* 0x000fea0003800000 */
.L_x_0:
[----:B------:R-:W0:Y:S02]  /*0130*/  SHFL.IDX PT, R2, R0, RZ, 0x1f ;  /* 0x00001fff00027589 */ /* 0x000e2400000e0000 */
[----:B0-----:R-:W-:-:S13]  /*0140*/  ISETP.NE.AND P0, PT, R2, RZ, PT ;  /* 0x000000ff0200720c */ /* 0x001fda0003f05270 */
[----:B------:R-:W-:Y:S05]  /*0150*/  @P0 BRA `(.L_x_2) ;  /* 0x0000000000d40947 */ /* 0x000fea0003800000 */
[----:B------:R-:W-:Y:S01]  /*0160*/  ELECT P0, URZ, PT ;  /* 0x00000000003f782f */ /* 0x000fe20003800000 */
[----:B------:R-:W-:-:S12]  /*0170*/  BSSY B0, `(.L_x_2) ;  /* 0x0000033000007945 */ /* 0x000fd80003800000 */
[----:B------:R-:W-:Y:S05]  /*0180*/  @!P0 BRA `(.L_x_3) ;  /* 0x0000000000c48947 */ /* 0x000fea0003800000 */
[----:B------:R-:W0:Y:S01]  /*0190*/  S2UR UR8, SR_CgaCtaId ;  /* 0x00000000000879c3 */ /* 0x000e220000008800 */
[----:B------:R-:W-:Y:S01]  /*01a0*/  UMOV UR4, 0x400 ;  /* 0x0000040000047882 */ /* 0x000fe20000000000 */
[----:B------:R-:W-:Y:S01]  /*01b0*/  UMOV UR5, 0x1 ;  /* 0x0000000100057882 */ /* 0x000fe20000000000 */
[----:B------:R-:W-:Y:S02]  /*01c0*/  UMOV UR6, 0x100 ;  /* 0x0000010000067882 */ /* 0x000fe40000000000 */
[----:B------:R-:W-:-:S04]  /*01d0*/  UIADD3 UR6, -UR6, 0x100000, URZ ;  /* 0x0010000006067890 */ /* 0x000fc8000fffe13f */
[----:B------:R-:W-:Y:S02]  /*01e0*/  USHF.L.U32 UR7, UR6, 0xb, URZ ;  /* 0x0000000b06077899 */ /* 0x000fe4000800063f */
[----:B------:R-:W-:Y:S02]  /*01f0*/  USHF.L.U32 UR6, UR6, 0x1, URZ ;  /* 0x0000000106067899 */ /* 0x000fe4000800063f */
[----:B0-----:R-:W-:Y:S02]  /*0200*/  ULEA UR8, UR8, UR4, 0x18 ;  /* 0x0000000408087291 */ /* 0x001fe4000f8ec03f */
[----:B------:R-:W-:-:S04]  /*0210*/  UIADD3 UR4, -UR5, 0x100000, URZ ;  /* 0x0010000005047890 */ /* 0x000fc8000fffe13f */
[----:B------:R-:W-:Y:S02]  /*0220*/  USHF.L.U32 UR5, UR4, 0xb, URZ ;  /* 0x0000000b04057899 */ /* 0x000fe4000800063f */
[----:B------:R-:W-:Y:S01]  /*0230*/  USHF.L.U32 UR4, UR4, 0x1, URZ ;  /* 0x0000000104047899 */ /* 0x000fe2000800063f */
[----:B------:R-:W0:Y:S11]  /*0240*/  FENCE.VIEW.ASYNC.S ;  /* 0x00000000000073c6 */ /* 0x000e360000000000 */
[----:B0-----:R0:W1:Y:S01]  /*0250*/  SYNCS.EXCH.64 URZ, [UR8], UR4 ;  /* 0x00000004083f75b2 */ /* 0x0010620008000100 */
[----:B------:R0:W2:Y:S01]  /*0260*/  SYNCS.EXCH.64 URZ, [UR8+0x90], UR6 ;  /* 0x00009006083f75b2 */ /* 0x0000a20008000100 */
[----:B------:R0:W3:Y:S01]  /*0270*/  SYNCS.EXCH.64 URZ, [UR8+0x8], UR4 ;  /* 0x00000804083f75b2 */ /* 0x0000e20008000100 */
[----:B------:R0:W4:Y:S01]  /*0280*/  SYNCS.EXCH.64 URZ, [UR8+0x98], UR6 ;  /* 0x00009806083f75b2 */ /* 0x0001220008000100 */
[----:B------:R0:W0:Y:S01]  /*0290*/  SYNCS.EXCH.64 URZ, [UR8+0x10], UR4 ;  /* 0x00001004083f75b2 */ /* 0x0000220008000100 */
        /* <DEDUP_REMOVED lines=31> */
[----:B-1234-:R-:W-:Y:S01]  /*0490*/  NOP ;  /* 0x0000000000007918 */ /* 0x01efe20000000000 */
.L_x_3:
[----:B0-----:R-:W-:Y:S05]  /*04a0*/  BSYNC B0 ;  /* 0x0000000000007941 */ /* 0x001fea0003800000 */
.L_x_2:
[----:B------:R-:W0:Y:S01]  /*04b0*/  SHFL.IDX PT, R0, R0, RZ, 0x1f ;  /* 0x00001fff00007589 */ /* 0x000e2200000e0000 */
[----:B------:R-:W-:Y:S01]  /*04c0*/  ELECT P0, URZ, PT ;  /* 0x00000000003f782f */ /* 0x000fe20003800000 */
[----:B------:R-:W1:Y:S01]  /*04d0*/  LDC R2, c[0x0][0x65c] ;  /* 0x00019700ff027b82 */ /* 0x000e620000000800 */
[----:B------:R-:W-:Y:S01]  /*04e0*/  SHF.R.S32.HI R6, RZ, 0x1f, R5 ;  /* 0x0000001fff067819 */ /* 0x000fe20000011405 */
[----:B------:R-:W2:Y:S01]  /*04f0*/  S2R R3, SR_CTAID.Y ;  /* 0x0000000000037919 */ /* 0x000ea20000002600 */
[----:B------:R-:W-:Y:S01]  /*0500*/  UMOV UR4, 0x20 ;  /* 0x0000002000047882 */ /* 0x000fe20000000000 */
[----:B------:R-:W-:Y:S01]  /*0510*/  ISETP.NE.AND P2, PT, R8, RZ, PT ;  /* 0x000000ff0800720c */ /* 0x000fe20003f45270 */
[----:B------:R-:W-:Y:S01]  /*0520*/  NOP ;  /* 0x0000000000007918 */ /* 0x000fe20000000000 */
[----:B------:R-:W3:Y:S01]  /*0530*/  S2R R4, SR_CTAID.X ;  /* 0x0000000000047919 */ /* 0x000ee20000002500 */
[----:B------:R-:W-:Y:S01]  /*0540*/  LEA.HI R6, R6, R5, RZ, 0x2 ;  /* 0x0000000506067211 */ /* 0x000fe200078f10ff */
[----:B------:R-:W-:Y:S01]  /*0550*/  NOP ;  /* 0x0000000000007918 */ /* 0x000fe20000000000 */
[----:B0-----:R-:W-:-:S02]  /*0560*/  ISETP.NE.OR P0, PT, R0, RZ, !P0 ;  /* 0x000000ff0000720c */ /* 0x001fc40004705670 */
[----:B-1----:R-:W-:-:S04]  /*0570*/  ISETP.NE.AND P3, PT, R2, 0x1, PT ;  /* 0x000000010200780c */ /* 0x002fc80003f65270 */
[----:B------:R-:W-:Y:S02]  /*0580*/  P2R R0, PR, RZ, 0x8 ;  /* 0x00000008ff007803 */ /* 0x000fe40000000000 */
[----:B------:R-:W-:-:S05]  /*0590*/  LOP3.LUT R0, R6, 0xfffffffc, RZ, 0xc0, !PT ;  /* 0xfffffffc06007812 */ /* 0x000fca00078ec0ff */
[----:B------:R-:W-:Y:S01]  /*05a0*/  VOTEU.ALL UP0, P0 ;  /* 0x00000000003f7886 */ /* 0x000fe20000000000 */
[----:B------:R-:W-:Y:S01]  /*05b0*/  IMAD.IADD R0, R5, 0x1, -R0 ;  /* 0x0000000105007824 */ /* 0x000fe200078e0a00 */
[----:B------:R-:W3:Y:S01]  /*05c0*/  @P3 LDC R17, c[0x0][0x10] ;  /* 0x00000400ff113b82 */ /* 0x000ee20000000800 */
[----:B------:R-:W-:Y:S01]  /*05d0*/  VOTEU.ALL UP1, P0 ;  /* 0x00000000003f7886 */ /* 0x000fe20000020000 */
[----:B--2---:R-:W-:Y:S01]  /*05e0*/  @P3 IMAD.MOV.U32 R6, RZ, RZ, R3 ;  /* 0x000000ffff063224 */ /* 0x004fe200078e0003 */
[----:B------:R-:W-:Y:S01]  /*05f0*/  @!UP0 UMOV UR6, 0x400 ;  /* 0x0000040000068882 */ /* 0x000fe20000000000 */
[----:B------:R-:W-:-:S04]  /*0600*/  @!UP0 UIADD3 UR4, -UR4, 0x100000, URZ ;  /* 0x0010000004048890 */ /* 0x000fc8000fffe13f */
[----:B------:R-:W-:Y:S02]  /*0610*/  @!UP0 USHF.L.U32 UR5, UR4, 0xb, URZ ;  /* 0x0000000b04058899 */ /* 0x000fe4000800063f */
[----:B------:R-:W-:Y:S01]  /*0620*/  @!UP0 USHF.L.U32 UR4, UR4, 0x1, URZ ;  /* 0x0000000104048899 */ /* 0x000fe2000800063f */
[----:B------:R-:W-:Y:S02]  /*0630*/  @P3 IMAD.MOV.U32 R7, RZ, RZ, RZ ;  /* 0x000000ffff073224 */ /* 0x000fe400078e00ff */
[----:B------:R-:W-:Y:S01]  /*0640*/  IMAD.MOV.U32 R5, RZ, RZ, RZ ;  /* 0x000000ffff057224 */ /* 0x000fe200078e00ff */
[----:B------:R-:W0:Y:S01]  /*0650*/  @!UP0 S2UR UR7, SR_CgaCtaId ;  /* 0x00000000000789c3 */ /* 0x000e220000008800 */
[----:B------:R-:W-:-:S07]  /*0660*/  @P3 IMAD.MOV.U32 R11, RZ, RZ, RZ ;  /* 0x000000ffff0b3224 */ /* 0x000fce00078e00ff */
[----:B------:R-:W1:Y:S01]  /*0670*/  @!P3 LDC R9, c[0x0][0xc] ;  /* 0x00000300ff09bb82 */ /* 0x000e620000000800 */
[----:B---3--:R-:W-:-:S04]  /*0680*/  @P3 IMAD.WIDE.U32 R16, R4, R17, R6 ;  /* 0x0000001104103225 */ /* 0x008fc800078e0006 */
[----:B------:R-:W-:Y:S01]  /*0690*/  @P3 IMAD.IADD R17, R17, 0x1, R11 ;  /* 0x0000000111113824 */ /* 0x000fe200078e020b */
[----:B0-----:R-:W-:Y:S01]  /*06a0*/  @!UP0 ULEA UR6, UR7, UR6, 0x18 ;  /* 0x0000000607068291 */ /* 0x001fe2000f8ec03f */
[----:B------:R-:W-:Y:S01]  /*06b0*/  VOTEU.ALL UP0, P0 ;  /* 0x00000000003f7886 */ /* 0x000fe20000000000 */
[----:B------:R-:W-:-:S04]  /*06c0*/  ISETP.NE.AND P0, PT, R0, 0x3, PT ;  /* 0x000000030000780c */ /* 0x000fc80003f05270 */
[----:B------:R-:W-:Y:S01]  /*06d0*/  ISETP.EQ.OR P0, PT, R0, RZ, !P0 ;  /* 0x000000ff0000720c */ /* 0x000fe20004702670 */
[----:B-1----:R-:W-:-:S03]  /*06e0*/  @!P3 IMAD.WIDE.U32 R6, R9, R3, R4 ;  /* 0x000000030906b225 */ /* 0x002fc600078e0004 */
[C---:B------:R-:W-:Y:S01]  /*06f0*/  ISETP.EQ.AND P0, PT, R8.reuse, RZ, P0 ;  /* 0x000000ff0800720c */ /* 0x040fe20000702270 */
[----:B------:R-:W-:Y:S01]  /*0700*/  VIADD R8, R8, 0xffffffff ;  /* 0xffffffff08087836 */ /* 0x000fe20000000000 */
[----:B------:R-:W0:Y:S02]  /*0710*/  FENCE.VIEW.ASYNC.S ;  /* 0x00000000000073c6 */ /* 0x000e240000000000 */
[----:B0-----:R0:W1:Y:S01]  /*0720*/  @!UP0 SYNCS.EXCH.64 URZ, [UR6+0x130], UR4 ;  /* 0x00013004063f85b2 */ /* 0x0010620008000100 */
[----:B------:R-:W-:Y:S01]  /*0730*/  @!P3 IMAD.MOV.U32 R16, RZ, RZ, R6 ;  /* 0x000000ffff10b224 */ /* 0x000fe200078e0006 */
[----:B------:R-:W-:Y:S01]  /*0740*/  SEL R19, RZ, 0x1, !P0 ;  /* 0x00000001ff137807 */ /* 0x000fe20004000000 */
[----:B------:R-:W-:Y:S01]  /*0750*/  @!P3 IMAD.MOV.U32 R17, RZ, RZ, R7 ;  /* 0x000000ffff11b224 */ /* 0x000fe200078e0007 */
[----:B------:R-:W-:-:S04]  /*0760*/  ISETP.GE.U32.AND P1, PT, R8, 0x2, PT ;  /* 0x000000020800780c */ /* 0x000fc80003f26070 */
[----:B------:R-:W-:Y:S01]  /*0770*/  SEL R19, R19, 0x2, P1 ;  /* 0x0000000213137807 */ /* 0x000fe20000800000 */
[----:B------:R0:W1:Y:S01]  /*0780*/  @!UP1 SYNCS.EXCH.64 URZ, [UR6+0x138], UR4 ;  /* 0x00013804063f95b2 */ /* 0x0000620008000100 */
[----:B------:R-:W-:Y:S01]  /*0790*/  NOP ;  /* 0x0000000000007918 */ /* 0x000fe20000000000 */
[----:B-1----:R-:W-:Y:S06]  /*07a0*/  BAR.SYNC.DEFER_BLOCKING 0x0 ;  /* 0x0000000000007b1d */ /* 0x002fec0000010000 */
[----:B------:R-:W-:Y:S05]  /*07b0*/  @!P2 BRA `(.L_x_4) ;  /* 0x0000007c00f4a947 */ /* 0x000fea0003800000 */
[----:B------:R-:W-:-:S13]  /*07c0*/  ISETP.GT.U32.AND P0, PT, R8, 0x1, PT ;  /* 0x000000010800780c */ /* 0x000fda0003f04070 */
[----:B0-----:R-:W-:Y:S05]  /*07d0*/  @P0 EXIT ;  /* 0x000000000000094d */ /* 0x001fea0003800000 */
[----:B------:R-:W-:Y:S01]  /*07e0*/  ULDC.64 UR4, c[0x0][0x650] ;  /* 0x0001940000047ab9 */ /* 0x000fe20000000a00 */
[----:B------:R-:W-:Y:S01]  /*07f0*/  PRMT R0, RZ, 0x7610, R0 ;  /* 0x00007610ff007816 */ /* 0x000fe20000000000 */
[----:B------:R-:W-:Y:S01]  /*0800*/  IMAD.MOV.U32 R152, RZ, RZ, -0x1 ;  /* 0xffffffffff987424 */ /* 0x000fe200078e00ff */
[----:B------:R-:W-:Y:S01]  /*0810*/  ISETP.GE.U32.AND P0, PT, R16, UR4, PT ;  /* 0x0000000410007c0c */ /* 0x000fe2000bf06070 */
[----:B------:R-:W-:Y:S02]  /*0820*/  IMAD.MOV.U32 R23, RZ, RZ, -0x1 ;  /* 0xffffffffff177424 */ /* 0x000fe400078e00ff */
[----:B------:R-:W-:Y:S01]  /*0830*/  IMAD.MOV.U32 R22, RZ, RZ, -0x1 ;  /* 0xffffffffff167424 */ /* 0x000fe200078e00ff */
[----:B------:R-:W-:-:S13]  /*0840*/  ISETP.GE.U32.AND.EX P0, PT, R17, UR5, PT, P0 ;  /* 0x0000000511007c0c */ /* 0x000fda000bf06100 */
[----:B------:R-:W-:Y:S05]  /*0850*/  @P0 BRA `(.L_x_5) ;  /* 0x0000000400580947 */ /* 0x000fea0003800000 */
[----:B------:R-:W0:Y:S01]  /*0860*/  LDC.64 R14, c[0x0][0x628] ;  /* 0x00018a00ff0e7b82 */ /* 0x000e220000000a00 */
[----:B------:R-:W-:Y:S02]  /*0870*/  IMAD.MOV.U32 R6, RZ, RZ, R16 ;  /* 0x000000ffff067224 */ /* 0x000fe400078e0010 */
[----:B------:R-:W-:-:S05]  /*0880*/  IMAD.MOV.U32 R7, RZ, RZ, R17 ;  /* 0x000000ffff077224 */ /* 0x000fca00078e0011 */
[----:B------:R-:W1:Y:S08]  /*0890*/  LDC R0, c[0x0][0x630] ;  /* 0x00018c00ff007b82 */ /* 0x000e700000000800 */
[----:B------:R-:W2:Y:S01]  /*08a0*/  LDC.64 R20, c[0x0][0x620] ;  /* 0x00018800ff147b82 */ /* 0x000ea20000000a00 */
[----:B0-----:R-:W-:-:S04]  /*08b0*/  ISETP.NE.U32.AND P0, PT, R14, RZ, PT ;  /* 0x000000ff0e00720c */ /* 0x001fc80003f05070 */
[----:B------:R-:W-:-:S13]  /*08c0*/  ISETP.NE.AND.EX P0, PT, R15, RZ, PT, P0 ;  /* 0x000000ff0f00720c */ /* 0x000fda0003f05300 */
[----:B-12---:R-:W-:Y:S05]  /*08d0*/  @!P0 BRA `(.L_x_6) ;  /* 0x0000000000288947 */ /* 0x006fea0003800000 */
[----:B------:R-:W0:Y:S02]  /*08e0*/  LDC R11, c[0x0][0x634] ;  /* 0x00018d00ff0b7b82 */ /* 0x000e240000000800 */
[----:B0-----:R-:W-:-:S05]  /*08f0*/  IADD3 R11, P0, R16, R11, RZ ;  /* 0x0000000b100b7210 */ /* 0x001fca0007f1e0ff */
[----:B------:R-:W-:-:S04]  /*0900*/  IMAD.X R13, RZ, RZ, R17, P0 ;  /* 0x000000ffff0d7224 */ /* 0x000fc800000e0611 */
[----:B------:R-:W-:-:S04]  /*0910*/  IMAD.WIDE.U32 R6, R13, R14, RZ ;  /* 0x0000000e0d067225 */ /* 0x000fc800078e00ff */
[----:B------:R-:W-:-:S04]  /*0920*/  IMAD.WIDE.U32 R8, P0, R11, R15, R6 ;  /* 0x0000000f0b087225 */ /* 0x000fc80007800006 */
[----:B------:R-:W-:-:S04]  /*0930*/  IMAD.WIDE.U32 R6, R11, R14, RZ ;  /* 0x0000000e0b067225 */ /* 0x000fc800078e00ff */
[----:B------:R-:W-:Y:S01]  /*0940*/  IMAD.X R11, RZ, RZ, RZ, P0 ;  /* 0x000000ffff0b7224 */ /* 0x000fe200000e06ff */
[----:B------:R-:W-:Y:S01]  /*0950*/  IADD3 RZ, P0, R7, R8, RZ ;  /* 0x0000000807ff7210 */ /* 0x000fe20007f1e0ff */
[----:B------:R-:W-:-:S04]  /*0960*/  IMAD.MOV.U32 R10, RZ, RZ, R9 ;  /* 0x000000ffff0a7224 */ /* 0x000fc800078e0009 */
[----:B------:R-:W-:-:S08]  /*0970*/  IMAD.WIDE.U32.X R6, R13, R15, R10, P0 ;  /* 0x0000000f0d067225 */ /* 0x000fd000000e040a */
.L_x_6:
[-CC-:B------:R-:W-:Y:S01]  /*0980*/  SHF.R.U64 R25, R6, R0.reuse, R7.reuse ;  /* 0x0000000006197219 */ /* 0x180fe20000001207 */
[----:B------:R-:W0:Y:S01]  /*0990*/  LDC R10, c[0x0][0x618] ;  /* 0x00018600ff0a7b82 */ /* 0x000e220000000800 */
[----:B------:R-:W-:Y:S01]  /*09a0*/  SHF.R.U32.HI R5, RZ, R0, R7 ;  /* 0x00000000ff057219 */ /* 0x000fe20000011607 */
[----:B------:R-:W-:Y:S01]  /*09b0*/  ULDC UR4, c[0x0][0x150] ;  /* 0x0000540000047ab9 */ /* 0x000fe20000000800 */
[----:B------:R-:W-:Y:S02]  /*09c0*/  IADD3 R9, P0, RZ, -R25, RZ ;  /* 0x80000019ff097210 */ /* 0x000fe40007f1e0ff */
[----:B------:R-:W-:-:S03]  /*09d0*/  I2FP.F32.U32 R0, R4 ;  /* 0x0000000400007245 */ /* 0x000fc60000201000 */
[----:B------:R-:W1:Y:S01]  /*09e0*/  LDC.64 R26, c[0x0][0x640] ;  /* 0x00019000ff1a7b82 */ /* 0x000e620000000a00 */
[----:B------:R-:W-:Y:S02]  /*09f0*/  IMAD.X R11, RZ, RZ, ~R5, P0 ;  /* 0x000000ffff0b7224 */ /* 0x000fe400000e0e05 */
[----:B------:R-:W-:Y:S01]  /*0a00*/  FMUL R0, R0, UR4 ;  /* 0x0000000400007c20 */ /* 0x000fe20008400000 */
[----:B------:R-:W-:Y:S01]  /*0a10*/  IMAD.WIDE.U32 R6, R9, R20, R16 ;  /* 0x0000001409067225 */ /* 0x000fe200078e0010 */
[----:B------:R-:W-:-:S03]  /*0a20*/  ULDC UR4, c[0x0][0x154] ;  /* 0x0000550000047ab9 */ /* 0x000fc60000000800 */
[----:B------:R-:W-:Y:S01]  /*0a30*/  IMAD R8, R11, R20, RZ ;  /* 0x000000140b087224 */ /* 0x000fe200078e02ff */
[----:B------:R-:W2:Y:S01]  /*0a40*/  LDC R5, c[0x0][0x144] ;  /* 0x00005100ff057b82 */ /* 0x000ea20000000800 */
[----:B------:R-:W3:Y:S02]  /*0a50*/  F2I.U32.TRUNC.NTZ R0, R0 ;  /* 0x0000000000007305 */ /* 0x000ee4000020f000 */
[----:B------:R-:W-:-:S04]  /*0a60*/  IMAD R9, R9, R21, R8 ;  /* 0x0000001509097224 */ /* 0x000fc800078e0208 */
[----:B------:R-:W-:Y:S01]  /*0a70*/  IMAD.IADD R7, R7, 0x1, R9 ;  /* 0x0000000107077824 */ /* 0x000fe200078e0209 */
[----:B------:R-:W4:Y:S01]  /*0a80*/  LDC R12, c[0x0][0x608] ;  /* 0x00018200ff0c7b82 */ /* 0x000f220000000800 */
[----:B------:R-:W-:-:S03]  /*0a90*/  IMAD.MOV.U32 R9, RZ, RZ, -0x1 ;  /* 0xffffffffff097424 */ /* 0x000fc600078e00ff */
[-CC-:B0-----:R-:W-:Y:S02]  /*0aa0*/  SHF.R.U64 R20, R6, R10.reuse, R7.reuse ;  /* 0x0000000a06147219 */ /* 0x181fe40000001207 */
[----:B------:R-:W-:Y:S02]  /*0ab0*/  I2FP.F32.U32 R6, R3 ;  /* 0x0000000300067245 */ /* 0x000fe40000201000 */
[----:B------:R-:W0:Y:S01]  /*0ac0*/  LDC R24, c[0x0][0x658] ;  /* 0x00019600ff187b82 */ /* 0x000e220000000800 */
[----:B-1----:R-:W-:Y:S01]  /*0ad0*/  ISETP.NE.U32.AND P0, PT, R26, RZ, PT ;  /* 0x000000ff1a00720c */ /* 0x002fe20003f05070 */
[----:B---3--:R-:W-:Y:S01]  /*0ae0*/  IMAD.MOV R8, RZ, RZ, -R0 ;  /* 0x000000ffff087224 */ /* 0x008fe200078e0a00 */
[----:B------:R-:W-:Y:S01]  /*0af0*/  SHF.R.U32.HI R7, RZ, R10, R7 ;  /* 0x0000000aff077219 */ /* 0x000fe20000011607 */
[----:B------:R-:W-:Y:S01]  /*0b00*/  FMUL R6, R6, UR4 ;  /* 0x0000000406067c20 */ /* 0x000fe20008400000 */
[----:B------:R-:W-:-:S03]  /*0b10*/  ISETP.NE.AND.EX P0, PT, R27, RZ, PT, P0 ;  /* 0x000000ff1b00720c */ /* 0x000fc60003f05300 */
[----:B------:R-:W1:Y:S01]  /*0b20*/  LDC R14, c[0x0][0x148] ;  /* 0x00005200ff0e7b82 */ /* 0x000e620000000800 */
[----:B--2---:R-:W-:-:S07]  /*0b30*/  IMAD R0, R5, R8, R4 ;  /* 0x0000000805007224 */ /* 0x004fce00078e0204 */
[----:B------:R-:W2:Y:S01]  /*0b40*/  LDC R22, c[0x0][0x600] ;  /* 0x00018000ff167b82 */ /* 0x000ea20000000800 */
[-CC-:B----4-:R-:W-:Y:S02]  /*0b50*/  SHF.R.U64 R28, R20, R12.reuse, R7.reuse ;  /* 0x0000000c141c7219 */ /* 0x190fe40000001207 */
[----:B------:R-:W-:Y:S01]  /*0b60*/  SHF.R.U32.HI R5, RZ, R12, R7 ;  /* 0x0000000cff057219 */ /* 0x000fe20000011607 */
[----:B------:R-:W-:Y:S01]  /*0b70*/  IMAD.MOV.U32 R7, RZ, RZ, 0x1 ;  /* 0x00000001ff077424 */ /* 0x000fe200078e00ff */
[----:B------:R3:W4:Y:S03]  /*0b80*/  F2I.U32.TRUNC.NTZ R12, R6 ;  /* 0x00000006000c7305 */ /* 0x000726000020f000 */
[----:B------:R-:W1:Y:S01]  /*0b90*/  LDC R15, c[0x0][0x648] ;  /* 0x00019200ff0f7b82 */ /* 0x000e620000000800 */
[-C--:B0-----:R-:W-:Y:S02]  /*0ba0*/  SHF.L.U32 R4, R9, R24.reuse, RZ ;  /* 0x0000001809047219 */ /* 0x081fe400000006ff */
[----:B------:R-:W-:-:S02]  /*0bb0*/  SHF.R.U64 R30, R28, R24, R5 ;  /* 0x000000181c1e7219 */ /* 0x000fc40000001205 */
[----:B------:R-:W-:Y:S02]  /*0bc0*/  LOP3.LUT R11, RZ, R4, RZ, 0x33, !PT ;  /* 0x00000004ff0b7212 */ /* 0x000fe400078e33ff */
[-C--:B------:R-:W-:Y:S01]  /*0bd0*/  SHF.R.U32.HI R5, RZ, R24.reuse, R5 ;  /* 0x00000018ff057219 */ /* 0x080fe20000011605 */
[----:B------:R-:W0:Y:S01]  /*0be0*/  LDC R21, c[0x0][0x638] ;  /* 0x00018e00ff157b82 */ /* 0x000e220000000800 */
[----:B------:R-:W-:Y:S01]  /*0bf0*/  SHF.L.U32 R10, R7, R24, RZ ;  /* 0x00000018070a7219 */ /* 0x000fe200000006ff */
[----:B------:R-:W-:-:S06]  /*0c00*/  IMAD.MOV.U32 R4, RZ, RZ, R30 ;  /* 0x000000ffff047224 */ /* 0x000fcc00078e001e */
[----:B------:R-:W0:Y:S01]  /*0c10*/  LDC R152, c[0x0][0x610] ;  /* 0x00018400ff987b82 */ /* 0x000e220000000800 */
[----:B---34-:R-:W-:Y:S05]  /*0c20*/  @!P0 BRA `(.L_x_7) ;  /* 0x0000000000288947 */ /* 0x018fea0003800000 */
[----:B------:R-:W3:Y:S02]  /*0c30*/  LDC R9, c[0x0][0x64c] ;  /* 0x00019300ff097b82 */ /* 0x000ee40000000800 */
[----:B---3--:R-:W-:-:S05]  /*0c40*/  IADD3 R9, P0, R30, R9, RZ ;  /* 0x000000091e097210 */ /* 0x008fca0007f1e0ff */
        /* <DEDUP_REMOVED lines=8> */
.L_x_7:
[----:B-1----:R-:W-:Y:S01]  /*0cd0*/  SHF.R.U64 R4, R4, R15, R5 ;  /* 0x0000000f04047219 */ /* 0x002fe20000001205 */
[----:B--2---:R-:W-:Y:S01]  /*0ce0*/  VIADD R5, R22, 0xffffffff ;  /* 0xffffffff16057836 */ /* 0x004fe20000000000 */
[----:B------:R-:W-:Y:S01]  /*0cf0*/  LOP3.LUT R11, R28, R11, RZ, 0xc0, !PT ;  /* 0x0000000b1c0b7212 */ /* 0x000fe200078ec0ff */
[----:B------:R-:W-:Y:S02]  /*0d00*/  IMAD.MOV R12, RZ, RZ, -R12 ;  /* 0x000000ffff0c7224 */ /* 0x000fe400078e0a0c */
[----:B------:R-:W-:Y:S01]  /*0d10*/  IMAD.MOV R6, RZ, RZ, -R4 ;  /* 0x000000ffff067224 */ /* 0x000fe200078e0a04 */
[----:B------:R-:W-:Y:S01]  /*0d20*/  LOP3.LUT R5, R20, R5, RZ, 0xc0, !PT ;  /* 0x0000000514057212 */ /* 0x000fe200078ec0ff */
[----:B------:R-:W-:Y:S02]  /*0d30*/  @P3 IMAD R0, R14, R12, R3 ;  /* 0x0000000c0e003224 */ /* 0x000fe400078e0203 */
[----:B------:R-:W-:Y:S02]  /*0d40*/  IMAD R11, R10, R4, R11 ;  /* 0x000000040a0b7224 */ /* 0x000fe400078e020b */
[----:B0-----:R-:W-:-:S02]  /*0d50*/  IMAD R3, R6, R21, R30 ;  /* 0x0000001506037224 */ /* 0x001fc400078e021e */
[----:B------:R-:W-:Y:S02]  /*0d60*/  IMAD R152, R11, R152, R0 ;  /* 0x000000980b987224 */ /* 0x000fe400078e0200 */
[----:B------:R-:W-:Y:S02]  /*0d70*/  IMAD R3, R3, R22, R5 ;  /* 0x0000001603037224 */ /* 0x000fe400078e0205 */
[----:B------:R-:W-:Y:S02]  /*0d80*/  IMAD.MOV.U32 R0, RZ, RZ, 0x1 ;  /* 0x00000001ff007424 */ /* 0x000fe400078e00ff */
[----:B------:R-:W-:Y:S01]  /*0d90*/  IMAD.MOV.U32 R22, RZ, RZ, R25 ;  /* 0x000000ffff167224 */ /* 0x000fe200078e0019 */
[----:B------:R-:W-:Y:S02]  /*0da0*/  SEL R23, R3, R152, !P3 ;  /* 0x0000009803177207 */ /* 0x000fe40005800000 */
[----:B------:R-:W-:-:S07]  /*0db0*/  SEL R152, R152, R3, !P3 ;  /* 0x0000000398987207 */ /* 0x000fce0005800000 */
.L_x_5:
[----:B------:R-:W-:-:S08]  /*0dc0*/  NOP ;  /* 0x0000000000007918 */ /* 0x000fd00000000000 */
[----:B------:R-:W0:Y:S02]  /*0dd0*/  USETMAXREG.TRY_ALLOC.CTAPOOL UP0, 0xe8 ;  /* 0x000000e8000079c8 */ /* 0x000e240008000600 */
[----:B0-----:R-:W-:-:S13]  /*0de0*/  PLOP3.LUT P0, PT, PT, PT, UP0, 0x80, 0x0 ;  /* 0x000000000000781c */ /* 0x001fda0003f0f008 */
[----:B------:R-:W-:Y:S05]  /*0df0*/  @!P0 BRA `(.L_x_5) ;  /* 0xfffffffc00f08947 */ /* 0x000fea000383ffff */
[----:B------:R-:W-:Y:S01]  /*0e00*/  ULDC.64 UR4, c[0x0][0x598] ;  /* 0x0001660000047ab9 */ /* 0x000fe20000000a00 */
[----:B------:R-:W-:Y:S01]  /*0e10*/  ULDC.64 UR36, c[0x0][0x208] ;  /* 0x0000820000247ab9 */ /* 0x000fe20000000a00 */
[----:B------:R-:W-:-:S04]  /*0e20*/  ISETP.NE.U32.AND P0, PT, RZ, UR4, PT ;  /* 0x00000004ff007c0c */ /* 0x000fc8000bf05070 */
[----:B------:R-:W-:-:S13]  /*0e30*/  ISETP.NE.AND.EX P0, PT, RZ, UR5, PT, P0 ;  /* 0x00000005ff007c0c */ /* 0x000fda000bf05300 */
[----:B------:R-:W-:Y:S05]  /*0e40*/  @!P0 BRA `(.L_x_8) ;  /* 0x00000000001c8947 */ /* 0x000fea0003800000 */
[----:B------:R-:W0:Y:S02]  /*0e50*/  LDC.64 R4, c[0x0][0x598] ;  /* 0x00016600ff047b82 */ /* 0x000e240000000a00 */
[----:B0-----:R-:W2:Y:S02]  /*0e60*/  LDG.E.64 R4, desc[UR36][R4.64] ;  /* 0x0000002404047981 */ /* 0x001ea4000c1e1b00 */
[----:B--2---:R-:W-:-:S04]  /*0e70*/  ISETP.NE.U32.AND P0, PT, R4, RZ, PT ;  /* 0x000000ff0400720c */ /* 0x004fc80003f05070 */
[----:B------:R-:W-:-:S13]  /*0e80*/  ISETP.NE.AND.EX P0, PT, R5, RZ, PT, P0 ;  /* 0x000000ff0500720c */ /* 0x000fda0003f05300 */
[----:B------:R-:W-:Y:S05]  /*0e90*/  @!P0 BRA `(.L_x_8) ;  /* 0x0000000000088947 */ /* 0x000fea0003800000 */
[----:B------:R0:W5:Y:S01]  /*0ea0*/  LD.E R153, desc[UR36][R4.64] ;  /* 0x0000002404997980 */ /* 0x000162000c101900 */
[----:B------:R-:W-:Y:S05]  /*0eb0*/  BRA `(.L_x_9) ;  /* 0x0000000000247947 */ /* 0x000fea0003800000 */
.L_x_8:
[----:B------:R-:W-:Y:S02]  /*0ec0*/  ULDC.64 UR4, c[0x0][0x588] ;  /* 0x0001620000047ab9 */ /* 0x000fe40000000a00 */
[----:B------:R-:W-:-:S04]  /*0ed0*/  ISETP.NE.U32.AND P0, PT, RZ, UR4, PT ;  /* 0x00000004ff007c0c */ /* 0x000fc8000bf05070 */
[----:B------:R-:W-:-:S13]  /*0ee0*/  ISETP.NE.AND.EX P0, PT, RZ, UR5, PT, P0 ;  /* 0x00000005ff007c0c */ /* 0x000fda000bf05300 */
[----:B------:R-:W-:Y:S05]  /*0ef0*/  @!P0 BRA `(.L_x_10) ;  /* 0x00000000000c8947 */ /* 0x000fea0003800000 */
[----:B------:R-:W0:Y:S02]  /*0f00*/  LDC.64 R4, c[0x0][0x588] ;  /* 0x00016200ff047b82 */ /* 0x000e240000000a00 */
[----:B0-----:R1:W5:Y:S01]  /*0f10*/  LDG.E R153, desc[UR36][R4.64] ;  /* 0x0000002404997981 */ /* 0x001362000c1e1900 */
[----:B------:R-:W-:Y:S05]  /*0f20*/  BRA `(.L_x_9) ;  /* 0x0000000000087947 */ /* 0x000fea0003800000 */
.L_x_10:
[----:B------:R-:W-:Y:S02]  /*0f30*/  ULDC UR4, c[0x0][0x580] ;  /* 0x0001600000047ab9 */ /* 0x000fe40000000800 */
[----:B------:R-:W-:-:S07]  /*0f40*/  IMAD.U32 R153, RZ, RZ, UR4 ;  /* 0x00000004ff997e24 */ /* 0x000fce000f8e00ff */
.L_x_9:
[----:B------:R-:W-:Y:S02]  /*0f50*/  ULDC.64 UR4, c[0x0][0x5a0] ;  /* 0x0001680000047ab9 */ /* 0x000fe40000000a00 */
[----:B------:R-:W-:-:S04]  /*0f60*/  ISETP.NE.U32.AND P0, PT, RZ, UR4, PT ;  /* 0x00000004ff007c0c */ /* 0x000fc8000bf05070 */
[----:B------:R-:W-:-:S13]  /*0f70*/  ISETP.NE.AND.EX P0, PT, RZ, UR5, PT, P0 ;  /* 0x00000005ff007c0c */ /* 0x000fda000bf05300 */
[----:B------:R-:W-:Y:S05]  /*0f80*/  @!P0 BRA `(.L_x_11) ;  /* 0x00000000001c8947 */ /* 0x000fea0003800000 */
[----:B01----:R-:W0:Y:S02]  /*0f90*/  LDC.64 R4, c[0x0][0x5a0] ;  /* 0x00016800ff047b82 */ /* 0x003e240000000a00 */
[----:B0-----:R-:W2:Y:S02]  /*0fa0*/  LDG.E.64 R4, desc[UR36][R4.64] ;  /* 0x0000002404047981 */ /* 0x001ea4000c1e1b00 */
[----:B--2---:R-:W-:-:S04]  /*0fb0*/  ISETP.NE.U32.AND P0, PT, R4, RZ, PT ;  /* 0x000000ff0400720c */ /* 0x004fc80003f05070 */
[----:B------:R-:W-:-:S13]  /*0fc0*/  ISETP.NE.AND.EX P0, PT, R5, RZ, PT, P0 ;  /* 0x000000ff0500720c */ /* 0x000fda0003f05300 */
[----:B------:R-:W-:Y:S05]  /*0fd0*/  @!P0 BRA `(.L_x_11) ;  /* 0x0000000000088947 */ /* 0x000fea0003800000 */
[----:B------:R0:W5:Y:S01]  /*0fe0*/  LD.E R154, desc[UR36][R4.64] ;  /* 0x00000024049a7980 */ /* 0x000162000c101900 */
[----:B------:R-:W-:Y:S05]  /*0ff0*/  BRA `(.L_x_12) ;  /* 0x0000000000247947 */ /* 0x000fea0003800000 */
.L_x_11:
[----:B------:R-:W-:Y:S02]  /*1000*/  ULDC.64 UR4, c[0x0][0x590] ;  /* 0x0001640000047ab9 */ /* 0x000fe40000000a00 */
[----:B------:R-:W-:-:S04]  /*1010*/  ISETP.NE.U32.AND P0, PT, RZ, UR4, PT ;  /* 0x00000004ff007c0c */ /* 0x000fc8000bf05070 */
[----:B------:R-:W-:-:S13]  /*1020*/  ISETP.NE.AND.EX P0, PT, RZ, UR5, PT, P0 ;  /* 0x00000005ff007c0c */ /* 0x000fda000bf05300 */
[----:B------:R-:W-:Y:S05]  /*1030*/  @!P0 BRA `(.L_x_13) ;  /* 0x00000000000c8947 */ /* 0x000fea0003800000 */
[----:B------:R-:W2:Y:S02]  /*1040*/  LDC.64 R154, c[0x0][0x590] ;  /* 0x00016400ff9a7b82 */ /* 0x000ea40000000a00 */
[----:B--2---:R2:W5:Y:S01]  /*1050*/  LDG.E R154, desc[UR36][R154.64] ;  /* 0x000000249a9a7981 */ /* 0x004562000c1e1900 */
[----:B------:R-:W-:Y:S05]  /*1060*/  BRA `(.L_x_12) ;  /* 0x0000000000087947 */ /* 0x000fea0003800000 */
.L_x_13:
[----:B------:R-:W-:Y:S02]  /*1070*/  ULDC UR4, c[0x0][0x584] ;  /* 0x0001610000047ab9 */ /* 0x000fe40000000800 */
[----:B------:R-:W-:-:S07]  /*1080*/  IMAD.U32 R154, RZ, RZ, UR4 ;  /* 0x00000004ff9a7e24 */ /* 0x000fce000f8e00ff */
.L_x_12:
[----:B------:R-:W-:-:S13]  /*1090*/  LOP3.LUT P0, RZ, R0, 0xff, RZ, 0xc0, !PT ;  /* 0x000000ff00ff7812 */ /* 0x000fda000780c0ff */
[----:B------:R-:W-:Y:S05]  /*10a0*/  @!P0 EXIT ;  /* 0x000000000000894d */ /* 0x000fea0003800000 */
[----:B------:R-:W-:Y:S01]  /*10b0*/  ULDC UR4, c[0x0][0x28c] ;  /* 0x0000a30000047ab9 */ /* 0x000fe20000000800 */
[----:B------:R-:W-:Y:S01]  /*10c0*/  UMOV UR38, URZ ;  /* 0x0000003f00267c82 */ /* 0x000fe20008000000 */
[----:B------:R-:W-:Y:S01]  /*10d0*/  UIADD3 UR4, UR4, 0x1f, URZ ;  /* 0x0000001f04047890 */ /* 0x000fe2000fffe03f */
[----:B------:R-:W-:-:S03]  /*10e0*/  UMOV UR39, URZ ;  /* 0x0000003f00277c82 */ /* 0x000fc60008000000 */
[----:B------:R-:W-:-:S04]  /*10f0*/  USHF.R.S32.HI UR5, URZ, 0x1f, UR4 ;  /* 0x0000001f3f057899 */ /* 0x000fc80008011404 */
[----:B------:R-:W-:-:S04]  /*1100*/  ULEA.HI UR5, UR5, UR4, URZ, 0x5 ;  /* 0x0000000405057291 */ /* 0x000fc8000f8f283f */
[----:B------:R-:W-:-:S12]  /*1110*/  USHF.R.S32.HI UR40, URZ, 0x5, UR5 ;  /* 0x000000053f287899 */ /* 0x000fd80008011405 */
.L_x_291:
[----:B------:R-:W-:Y:S01]  /*1120*/  LOP3.LUT R0, R18, 0x80, RZ, 0xc0, !PT ;  /* 0x0000008012007812 */ /* 0x000fe200078ec0ff */
[----:B------:R-:W3:Y:S01]  /*1130*/  S2UR UR7, SR_CgaCtaId ;  /* 0x00000000000779c3 */ /* 0x000ee20000008800 */
[----:B------:R-:W-:Y:S02]  /*1140*/  UMOV UR6, 0x400 ;  /* 0x0000040000067882 */ /* 0x000fe40000000000 */
[----:B------:R-:W-:-:S06]  /*1150*/  SHF.R.U32.HI R0, RZ, 0x7, R0 ;  /* 0x00000007ff007819 */ /* 0x000fcc0000011600 */
[----:B----4-:R-:W4:Y:S01]  /*1160*/  SHFL.IDX PT, R0, R0, RZ, 0x1f ;  /* 0x00001fff00007589 */ /* 0x010f2200000e0000 */
[----:B---3--:R-:W-:Y:S01]  /*1170*/  ULEA UR6, UR7, UR6, 0x18 ;  /* 0x0000000607067291 */ /* 0x008fe2000f8ec03f */
[----:B----4-:R-:W-:-:S13]  /*1180*/  R2UR UR4, R0 ;  /* 0x00000000000472ca */ /* 0x010fda00000e0000 */
[----:B------:R-:W-:-:S04]  /*1190*/  ULEA.HI UR5, UR4, UR4, URZ, 0x1 ;  /* 0x0000000404057291 */ /* 0x000fc8000f8f083f */
[----:B------:R-:W-:-:S04]  /*11a0*/  ULOP3.LUT UR5, UR5, 0x1ffffe, URZ, 0xc0, !UPT ;  /* 0x001ffffe05057892 */ /* 0x000fc8000f8ec03f */
[----:B------:R-:W-:-:S03]  /*11b0*/  UIADD3 UR5, UR4, -UR5, URZ ;  /* 0x8000000504057290 */ /* 0x000fc6000fffe03f */
[----:B------:R-:W-:Y:S01]  /*11c0*/  ULDC UR4, c[0x0][0x28c] ;  /* 0x0000a30000047ab9 */ /* 0x000fe20000000800 */
[----:B------:R-:W-:Y:S01]  /*11d0*/  ULEA UR5, UR5, UR6, 0xb ;  /* 0x0000000605057291 */ /* 0x000fe2000f8e583f */
[----:B------:R-:W-:-:S03]  /*11e0*/  ISETP.LT.AND P0, PT, RZ, UR4, PT ;  /* 0x00000004ff007c0c */ /* 0x000fc6000bf01270 */
[----:B------:R-:W-:-:S04]  /*11f0*/  UIADD3 UR5, UR5, 0x200, URZ ;  /* 0x0000020005057890 */ /* 0x000fc8000fffe03f */
[----:B------:R-:W-:-:S04]  /*1200*/  USHF.R.U32.HI UR5, URZ, 0x4, UR5 ;  /* 0x000000043f057899 */ /* 0x000fc80008011605 */
[----:B------:R-:W-:-:S04]  /*1210*/  ULOP3.LUT UR5, UR5, 0x3fff, URZ, 0xc0, !UPT ;  /* 0x00003fff05057892 */ /* 0x000fc8000f8ec03f */
[----:B------:R-:W-:Y:S01]  /*1220*/  ULOP3.LUT UR41, UR5, 0x10000, URZ, 0xfc, !UPT ;  /* 0x0001000005297892 */ /* 0x000fe2000f8efc3f */
[----:B01----:R-:W-:Y:S11]  /*1230*/  @P0 BRA `(.L_x_14) ;  /* 0x0000000000400947 */ /* 0x003ff60003800000 */
[----:B------:R-:W-:Y:S01]  /*1240*/  MOV R0, 0x0 ;  /* 0x0000000000007802 */ /* 0x000fe20000000f00 */
[----:B------:R-:W-:Y:S01]  /*1250*/  ULDC.64 UR4, c[0x4][0x68] ;  /* 0x01001a0000047ab9 */ /* 0x000fe20000000a00 */
[----:B------:R-:W-:Y:S01]  /*1260*/  ULDC.64 UR6, c[0x4][0x8] ;  /* 0x0100020000067ab9 */ /* 0x000fe20000000a00 */
[----:B01----:R-:W-:Y:S01]  /*1270*/  IMAD.U32 R4, RZ, RZ, UR4 ;  /* 0x00000004ff047e24 */ /* 0x003fe2000f8e00ff */
[----:B------:R0:W1:Y:S01]  /*1280*/  LDC.64 R14, c[0x4][R0] ;  /* 0x01000000000e7b82 */ /* 0x0000620000000a00 */
[----:B------:R-:W-:Y:S01]  /*1290*/  IMAD.U32 R5, RZ, RZ, UR5 ;  /* 0x00000005ff057e24 */ /* 0x000fe2000f8e00ff */
[----:B------:R-:W-:Y:S01]  /*12a0*/  ULDC.64 UR4, c[0x4][0x70] ;  /* 0x01001c0000047ab9 */ /* 0x000fe20000000a00 */
[----:B------:R-:W-:Y:S02]  /*12b0*/  IMAD.U32 R10, RZ, RZ, UR6 ;  /* 0x00000006ff0a7e24 */ /* 0x000fe4000f8e00ff */
[----:B------:R-:W-:Y:S02]  /*12c0*/  IMAD.U32 R6, RZ, RZ, UR4 ;  /* 0x00000004ff067e24 */ /* 0x000fe4000f8e00ff */
[----:B------:R-:W-:-:S02]  /*12d0*/  IMAD.U32 R7, RZ, RZ, UR5 ;  /* 0x00000005ff077e24 */ /* 0x000fc4000f8e00ff */
[----:B------:R-:W-:Y:S02]  /*12e0*/  IMAD.U32 R11, RZ, RZ, UR7 ;  /* 0x00000007ff0b7e24 */ /* 0x000fe4000f8e00ff */
[----:B------:R-:W-:Y:S02]  /*12f0*/  IMAD.MOV.U32 R8, RZ, RZ, 0x1e1 ;  /* 0x000001e1ff087424 */ /* 0x000fe400078e00ff */
[----:B------:R-:W-:Y:S02]  /*1300*/  IMAD.MOV.U32 R12, RZ, RZ, 0x1 ;  /* 0x00000001ff0c7424 */ /* 0x000fe400078e00ff */
[----:B0-----:R-:W-:-:S07]  /*1310*/  IMAD.MOV.U32 R13, RZ, RZ, RZ ;  /* 0x000000ffff0d7224 */ /* 0x001fce00078e00ff */
[----:B------:R-:W-:-:S07]  /*1320*/  LEPC R20, `(.L_x_14) ;  /* 0x000000001014794e */ /* 0x000fce0000000000 */
[----:B-12--5:R-:W-:Y:S05]  /*1330*/  CALL.ABS.NOINC R14 ;  /* 0x000000000e007343 */ /* 0x026fea0003c00000 */
.L_x_14:
[----:B------:R-:W-:-:S04]  /*1340*/  LOP3.LUT R0, R19, 0x1, RZ, 0xfc, !PT ;  /* 0x0000000113007812 */ /* 0x000fc800078efcff */
[----:B------:R-:W-:-:S13]  /*1350*/  ISETP.NE.AND P0, PT, R0, 0x3, PT ;  /* 0x000000030000780c */ /* 0x000fda0003f05270 */
[----:B------:R-:W-:Y:S05]  /*1360*/  @!P0 BRA `(.L_x_15) ;  /* 0x0000000000048947 */ /* 0x000fea0003800000 */
[----:B------:R-:W-:Y:S01]  /*1370*/  BPT.TRAP 0x1 ;  /* 0x000000040000795c */ /* 0x000fe20000300000 */
.L_x_15:
[----:B------:R-:W3:Y:S01]  /*1380*/  S2UR UR5, SR_CgaCtaId ;  /* 0x00000000000579c3 */ /* 0x000ee20000008800 */
[----:B------:R-:W-:Y:S01]  /*1390*/  UMOV UR4, 0x400 ;  /* 0x0000040000047882 */ /* 0x000fe20000000000 */
[----:B------:R-:W-:Y:S02]  /*13a0*/  IMAD.U32 R0, RZ, RZ, UR38 ;  /* 0x00000026ff007e24 */ /* 0x000fe4000f8e00ff */
[----:B------:R-:W-:-:S03]  /*13b0*/  IMAD.U32 R3, RZ, RZ, UR39 ;  /* 0x00000027ff037e24 */ /* 0x000fc6000f8e00ff */
[----:B------:R-:W-:Y:S01]  /*13c0*/  SHF.L.U32 R0, R0, 0x1f, RZ ;  /* 0x0000001f00007819 */ /* 0x000fe200000006ff */
[----:B---3--:R-:W-:-:S06]  /*13d0*/  ULEA UR4, UR5, UR4, 0x18 ;  /* 0x0000000405047291 */ /* 0x008fcc000f8ec03f */
[----:B------:R-:W-:-:S04]  /*13e0*/  IMAD.U32 R6, RZ, RZ, UR4 ;  /* 0x00000004ff067e24 */ /* 0x000fc8000f8e00ff */
[----:B------:R-:W-:-:S04]  /*13f0*/  IMAD R3, R3, 0x8, R6 ;  /* 0x0000000803037824 */ /* 0x000fc800078e0206 */
[----:B------:R3:W4:Y:S01]  /*1400*/  SYNCS.PHASECHK.TRANS64.TRYWAIT P1, [R3+URZ], R0 ;  /* 0x00000000030075a7 */ /* 0x000722000802017f */
[----:B------:R-:W-:Y:S05]  /*1410*/  @!P0 BRA `(.L_x_16) ;  /* 0x0000000000048947 */ /* 0x000fea0003800000 */
[----:B------:R-:W-:Y:S01]  /*1420*/  BPT.TRAP 0x1 ;  /* 0x000000040000795c */ /* 0x000fe20000300000 */
.L_x_16:
[----:B----4-:R-:W-:Y:S05]  /*1430*/  @P1 BRA `(.L_x_17) ;  /* 0x0000000000081947 */ /* 0x010fea0003800000 */
[----:B------:R-:W4:Y:S02]  /*1440*/  SYNCS.PHASECHK.TRANS64.TRYWAIT P1, [R3+URZ], R0 ;  /* 0x00000000030075a7 */ /* 0x000f24000802017f */
[----:B----4-:R-:W-:Y:S05]  /*1450*/  @!P1 BRA `(.L_x_18) ;  /* 0x0000009000509947 */ /* 0x010fea0003800000 */
.L_x_17:
[----:B------:R-:W-:-:S04]  /*1460*/  UISETP.LT.AND UP0, UPT, UR40, 0x1, UPT ;  /* 0x000000012800788c */ /* 0x000fc8000bf01270 */
[----:B------:R-:W-:-:S06]  /*1470*/  USEL UR4, UR40, 0x1, UP0 ;  /* 0x0000000128047887 */ /* 0x000fcc0008000000 */
[----:B---34-:R-:W-:Y:S01]  /*1480*/  IMAD.U32 R0, RZ, RZ, UR4 ;  /* 0x00000004ff007e24 */ /* 0x018fe2000f8e00ff */
[----:B------:R-:W-:Y:S05]  /*1490*/  WARPSYNC.ALL ;  /* 0x0000000000007948 */ /* 0x000fea0003800000 */
[----:B------:R-:W-:-:S04]  /*14a0*/  IADD3 R0, -R0, UR40, RZ ;  /* 0x0000002800007c10 */ /* 0x000fc8000fffe1ff */
[----:B------:R-:W-:Y:S02]  /*14b0*/  ISETP.GE.AND P1, PT, R0, 0x1, PT ;  /* 0x000000010000780c */ /* 0x000fe40003f26270 */
[----:B------:R-:W-:Y:S01]  /*14c0*/  R2UR UR4, R6 ;  /* 0x00000000060472ca */ /* 0x000fe200000e0000 */
[----:B------:R-:W-:Y:S01]  /*14d0*/  WARPGROUP.ARRIVE ;  /* 0x00000000000079c5 */ /* 0x000fe20000000000 */
[----:B------:R-:W-:Y:S01]  /*14e0*/  UMOV UR5, 0xc0000010 ;  /* 0xc000001000057882 */ /* 0x000fe20000000000 */
[----:B------:R-:W-:-:S10]  /*14f0*/  UMOV UR7, 0xc0000010 ;  /* 0xc000001000077882 */ /* 0x000fd40000000000 */
[----:B------:R-:W-:-:S04]  /*1500*/  UIADD3 UR4, UR4, 0x24200, URZ ;  /* 0x0002420004047890 */ /* 0x000fc8000fffe03f */
[----:B------:R-:W-:-:S04]  /*1510*/  USHF.R.U32.HI UR4, URZ, 0x4, UR4 ;  /* 0x000000043f047899 */ /* 0x000fc80008011604 */
[----:B------:R-:W-:-:S04]  /*1520*/  ULOP3.LUT UR4, UR4, 0x3fff, URZ, 0xc0, !UPT ;  /* 0x00003fff04047892 */ /* 0x000fc8000f8ec03f */
[----:B------:R-:W-:Y:S02]  /*1530*/  ULOP3.LUT UR9, UR4, 0x10000, URZ, 0xfc, !UPT ;  /* 0x0001000004097892 */ /* 0x000fe4000f8efc3f */
[----:B------:R-:W-:Y:S02]  /*1540*/  ULEA UR4, UR39, UR41, 0x9 ;  /* 0x0000002927047291 */ /* 0x000fe4000f8e483f */
[----:B------:R-:W-:-:S09]  /*1550*/  ULEA UR6, UR39, UR9, 0x8 ;  /* 0x0000000927067291 */ /* 0x000fd2000f8e403f */
[----:B------:R-:W-:Y:S01]  /*1560*/  IGMMA.64x128x32.S8.S8 R88, gdesc[UR4], RZ, !UPT, gsb0 ;  /* 0x03600000045879f1 */ /* 0x000fe2000c0410ff */
[----:B------:R-:W-:Y:S01]  /*1570*/  UIADD3 UR4, UR4, 0x100, URZ ;  /* 0x0000010004047890 */ /* 0x000fe2000fffe03f */
[----:B------:R-:W-:Y:S01]  /*1580*/  UMOV UR5, 0xc0000010 ;  /* 0xc000001000057882 */ /* 0x000fe20000000000 */
[----:B------:R-:W-:Y:S02]  /*1590*/  WARPGROUP.DEPBAR.LE gsb0, 0x0 ;  /* 0x00008000000079c5 */ /* 0x000fe40000010000 */
[----:B------:R-:W-:-:S06]  /*15a0*/  WARPGROUP.ARRIVE ;  /* 0x00000000000079c5 */ /* 0x000fcc0000000000 */
[----:B------:R-:W-:Y:S03]  /*15b0*/  IGMMA.64x128x32.S8.S8 R24, gdesc[UR4], RZ, !UPT, gsb0 ;  /* 0x03600000041879f1 */ /* 0x000fe6000c0410ff */
[----:B------:R-:W-:Y:S02]  /*15c0*/  WARPGROUP.DEPBAR.LE gsb0, 0x0 ;  /* 0x00008000000079c5 */ /* 0x000fe40000010000 */
[----:B------:R-:W-:Y:S05]  /*15d0*/  @!P1 BRA `(.L_x_19) ;  /* 0x0000000000d89947 */ /* 0x000fea0003800000 */
[----:B------:R-:W-:Y:S02]  /*15e0*/  UIADD3 UR4, UR39, 0x1, URZ ;  /* 0x0000000127047890 */ /* 0x000fe4000fffe03f */
[----:B------:R-:W-:Y:S02]  /*15f0*/  IMAD.U32 R3, RZ, RZ, UR39 ;  /* 0x00000027ff037e24 */ /* 0x000fe4000f8e00ff */
[----:B------:R-:W-:-:S04]  /*1600*/  UISETP.NE.AND UP0, UPT, UR4, 0x12, UPT ;  /* 0x000000120400788c */ /* 0x000fc8000bf05270 */
[----:B------:R-:W-:Y:S02]  /*1610*/  USEL UR5, URZ, 0x1, UP0 ;  /* 0x000000013f057887 */ /* 0x000fe40008000000 */
[----:B------:R-:W-:Y:S02]  /*1620*/  USEL UR8, UR4, URZ, UP0 ;  /* 0x0000003f04087287 */ /* 0x000fe40008000000 */
[----:B------:R-:W-:-:S06]  /*1630*/  ULOP3.LUT UR5, UR38, UR5, URZ, 0x3c, !UPT ;  /* 0x0000000526057292 */ /* 0x000fcc000f8e3c3f */
[----:B------:R-:W-:-:S07]  /*1640*/  IMAD.U32 R7, RZ, RZ, UR5 ;  /* 0x00000005ff077e24 */ /* 0x000fce000f8e00ff */
.L_x_26:
[----:B------:R-:W-:Y:S05]  /*1650*/  @!P0 BRA `(.L_x_20) ;  /* 0x0000000000048947 */ /* 0x000fea0003800000 */
[----:B------:R-:W-:Y:S01]  /*1660*/  BPT.TRAP 0x1 ;  /* 0x000000040000795c */ /* 0x000fe20000300000 */
.L_x_20:
[----:B------:R-:W3:Y:S01]  /*1670*/  S2UR UR5, SR_CgaCtaId ;  /* 0x00000000000579c3 */ /* 0x000ee20000008800 */
[----:B------:R-:W-:Y:S01]  /*1680*/  UMOV UR4, 0x400 ;  /* 0x0000040000047882 */ /* 0x000fe20000000000 */
[----:B01----:R-:W-:Y:S01]  /*1690*/  IMAD.U32 R5, RZ, RZ, UR8 ;  /* 0x00000008ff057e24 */ /* 0x003fe2000f8e00ff */
[----:B------:R-:W-:Y:S01]  /*16a0*/  SHF.L.U32 R4, R7, 0x1f, RZ ;  /* 0x0000001f07047819 */ /* 0x000fe200000006ff */
[----:B---3--:R-:W-:-:S06]  /*16b0*/  ULEA UR4, UR5, UR4, 0x18 ;  /* 0x0000000405047291 */ /* 0x008fcc000f8ec03f */
[----:B------:R-:W-:-:S04]  /*16c0*/  IMAD.U32 R6, RZ, RZ, UR4 ;  /* 0x00000004ff067e24 */ /* 0x000fc8000f8e00ff */
[----:B------:R-:W-:-:S04]  /*16d0*/  IMAD R5, R5, 0x8, R6 ;  /* 0x0000000805057824 */ /* 0x000fc800078e0206 */
[----:B------:R0:W1:Y:S01]  /*16e0*/  SYNCS.PHASECHK.TRANS64.TRYWAIT P1, [R5+URZ], R4 ;  /* 0x00000004050075a7 */ /* 0x000062000802017f */
[----:B------:R-:W-:Y:S05]  /*16f0*/  @!P0 BRA `(.L_x_21) ;  /* 0x0000000000048947 */ /* 0x000fea0003800000 */
[----:B------:R-:W-:Y:S01]  /*1700*/  BPT.TRAP 0x1 ;  /* 0x000000040000795c */ /* 0x000fe20000300000 */
.L_x_21:
[----:B-1----:R-:W-:Y:S05]  /*1710*/  @P1 BRA `(.L_x_22) ;  /* 0x0000000000081947 */ /* 0x002fea0003800000 */
[----:B------:R-:W1:Y:S02]  /*1720*/  SYNCS.PHASECHK.TRANS64.TRYWAIT P1, [R5+URZ], R4 ;  /* 0x00000004050075a7 */ /* 0x000e64000802017f */
[----:B-1----:R-:W-:Y:S05]  /*1730*/  @!P1 BRA `(.L_x_23) ;  /* 0x0000008c00ac9947 */ /* 0x002fea0003800000 */
.L_x_22:
[----:B------:R-:W-:Y:S01]  /*1740*/  ULEA UR4, UR8, UR41, 0x9 ;  /* 0x0000002908047291 */ /* 0x000fe2000f8e483f */
[----:B------:R-:W-:Y:S01]  /*1750*/  WARPGROUP.ARRIVE ;  /* 0x00000000000079c5 */ /* 0x000fe20000000000 */
[----:B------:R-:W-:Y:S01]  /*1760*/  ULEA UR6, UR8, UR9, 0x8 ;  /* 0x0000000908067291 */ /* 0x000fe2000f8e403f */
[----:B------:R-:W-:Y:S01]  /*1770*/  UMOV UR5, 0xc0000010 ;  /* 0xc000001000057882 */ /* 0x000fe20000000000 */
[----:B------:R-:W-:-:S07]  /*1780*/  UMOV UR7, 0xc0000010 ;  /* 0xc000001000077882 */ /* 0x000fce0000000000 */
[----:B------:R-:W-:Y:S01]  /*1790*/  IGMMA.64x128x32.S8.S8 R88, gdesc[UR4], R88, gsb0 ;  /* 0x03600000045879f1 */ /* 0x000fe20008041058 */
[----:B------:R-:W-:Y:S01]  /*17a0*/  UIADD3 UR4, UR4, 0x100, URZ ;  /* 0x0000010004047890 */ /* 0x000fe2000fffe03f */
[----:B------:R-:W-:Y:S01]  /*17b0*/  UMOV UR5, 0xc0000010 ;  /* 0xc000001000057882 */ /* 0x000fe20000000000 */
[----:B------:R-:W-:Y:S02]  /*17c0*/  WARPGROUP.DEPBAR.LE gsb0, 0x0 ;  /* 0x00008000000079c5 */ /* 0x000fe40000010000 */
[----:B------:R-:W-:-:S06]  /*17d0*/  WARPGROUP.ARRIVE ;  /* 0x00000000000079c5 */ /* 0x000fcc0000000000 */
[----:B------:R-:W-:Y:S03]  /*17e0*/  IGMMA.64x128x32.S8.S8 R24, gdesc[UR4], R24, gsb0 ;  /* 0x03600000041879f1 */ /* 0x000fe60008041018 */
[----:B------:R-:W-:Y:S02]  /*17f0*/  WARPGROUP.DEPBAR.LE gsb0, 0x0 ;  /* 0x00008000000079c5 */ /* 0x000fe40000010000 */
[----:B------:R-:W-:Y:S05]  /*1800*/  @!P0 BRA `(.L_x_24) ;  /* 0x0000000000048947 */ /* 0x000fea0003800000 */
[----:B------:R-:W-:Y:S01]  /*1810*/  BPT.TRAP 0x1 ;  /* 0x000000040000795c */ /* 0x000fe20000300000 */
.L_x_24:
[----:B01----:R-:W-:Y:S01]  /*1820*/  IMAD R4, R3, 0x8, R6 ;  /* 0x0000000803047824 */ /* 0x003fe200078e0206 */
[----:B------:R-:W-:-:S03]  /*1830*/  ISETP.GT.U32.AND P1, PT, R19, 0x1, PT ;  /* 0x000000011300780c */ /* 0x000fc60003f24070 */
[----:B------:R-:W-:-:S05]  /*1840*/  VIADD R4, R4, 0x90 ;  /* 0x0000009004047836 */ /* 0x000fca0000000000 */
[----:B------:R-:W-:-:S04]  /*1850*/  PRMT R4, RZ, 0x654, R4 ;  /* 0x00000654ff047816 */ /* 0x000fc80000000004 */
[----:B------:R0:W-:Y:S01]  /*1860*/  SYNCS.ARRIVE.TRANS64.RED.A1T0 RZ, [R4+URZ], RZ ;  /* 0x000000ff04ff79a7 */ /* 0x0001e2000810043f */
[----:B------:R-:W-:Y:S05]  /*1870*/  @P1 BRA `(.L_x_25) ;  /* 0x0000000000041947 */ /* 0x000fea0003800000 */
[----:B------:R-:W-:Y:S01]  /*1880*/  BPT.TRAP 0x1 ;  /* 0x000000040000795c */ /* 0x000fe20000300000 */
.L_x_25:
[----:B------:R-:W-:Y:S01]  /*1890*/  UIADD3 UR8, UR8, 0x1, URZ ;  /* 0x0000000108087890 */ /* 0x000fe2000fffe03f */
[C---:B------:R-:W-:Y:S01]  /*18a0*/  ISETP.GT.AND P2, PT, R0.reuse, 0x1, PT ;  /* 0x000000010000780c */ /* 0x040fe20003f44270 */
[----:B------:R-:W-:Y:S02]  /*18b0*/  VIADD R3, R3, 0x1 ;  /* 0x0000000103037836 */ /* 0x000fe40000000000 */
[----:B------:R-:W-:Y:S01]  /*18c0*/  UISETP.NE.AND UP0, UPT, UR8, 0x12, UPT ;  /* 0x000000120800788c */ /* 0x000fe2000bf05270 */
[----:B------:R-:W-:Y:S02]  /*18d0*/  VIADD R0, R0, 0xffffffff ;  /* 0xffffffff00007836 */ /* 0x000fe40000000000 */
[C---:B------:R-:W-:Y:S01]  /*18e0*/  ISETP.NE.AND P1, PT, R3.reuse, 0x12, PT ;  /* 0x000000120300780c */ /* 0x040fe20003f25270 */
[----:B------:R-:W-:Y:S02]  /*18f0*/  USEL UR4, URZ, 0x1, UP0 ;  /* 0x000000013f047887 */ /* 0x000fe40008000000 */
[----:B------:R-:W-:Y:S01]  /*1900*/  USEL UR8, UR8, URZ, UP0 ;  /* 0x0000003f08087287 */ /* 0x000fe20008000000 */
[----:B------:R-:W-:-:S03]  /*1910*/  SEL R3, R3, RZ, P1 ;  /* 0x000000ff03037207 */ /* 0x000fc60000800000 */
[----:B------:R-:W-:Y:S01]  /*1920*/  LOP3.LUT R7, R7, UR4, RZ, 0x3c, !PT ;  /* 0x0000000407077c12 */ /* 0x000fe2000f8e3cff */
[----:B------:R-:W-:Y:S07]  /*1930*/  @P2 BRA `(.L_x_26) ;  /* 0xfffffffc00442947 */ /* 0x000fee000383ffff */
.L_x_19:
[----:B------:R-:W3:Y:S02]  /*1940*/  LDC R0, c[0x0][0x28c] ;  /* 0x0000a300ff007b82 */ /* 0x000ee40000000800 */
[----:B---3--:R-:W-:-:S13]  /*1950*/  ISETP.GE.AND P1, PT, R0, 0x1, PT ;  /* 0x000000010000780c */ /* 0x008fda0003f26270 */
[----:B------:R-:W-:Y:S05]  /*1960*/  @!P1 BRA `(.L_x_27) ;  /* 0x0000000000409947 */ /* 0x000fea0003800000 */
[----:B------:R-:W-:Y:S05]  /*1970*/  @!P0 BRA `(.L_x_28) ;  /* 0x0000000000048947 */ /* 0x000fea0003800000 */
[----:B------:R-:W-:Y:S01]  /*1980*/  BPT.TRAP 0x1 ;  /* 0x000000040000795c */ /* 0x000fe20000300000 */
.L_x_28:
[----:B------:R-:W-:Y:S01]  /*1990*/  UISETP.LT.AND UP0, UPT, UR40, 0x1, UPT ;  /* 0x000000012800788c */ /* 0x000fe2000bf01270 */
[----:B------:R-:W-:-:S03]  /*19a0*/  ISETP.GT.U32.AND P0, PT, R19, 0x1, PT ;  /* 0x000000011300780c */ /* 0x000fc60003f04070 */
[----:B------:R-:W-:-:S04]  /*19b0*/  USEL UR6, UR40, 0x1, UP0 ;  /* 0x0000000128067887 */ /* 0x000fc80008000000 */
[----:B------:R-:W-:-:S04]  /*19c0*/  UIADD3 UR6, UR39, UR40, -UR6 ;  /* 0x0000002827067290 */ /* 0x000fc8000fffe806 */
[----:B------:R-:W-:-:S04]  /*19d0*/  UIMAD.WIDE.U32 UR4, UR6, 0x38e38e39, URZ ;  /* 0x38e38e39060478a5 */ /* 0x000fc8000f8e003f */
[----:B------:R-:W-:-:S04]  /*19e0*/  USHF.R.U32.HI UR4, URZ, 0x2, UR5 ;  /* 0x000000023f047899 */ /* 0x000fc80008011605 */
[----:B------:R-:W-:-:S06]  /*19f0*/  UIMAD UR6, UR4, -0x12, UR6 ;  /* 0xffffffee040678a4 */ /* 0x000fcc000f8e0206 */
[----:B------:R-:W-:-:S04]  /*1a00*/  IMAD.U32 R3, RZ, RZ, UR6 ;  /* 0x00000006ff037e24 */ /* 0x000fc8000f8e00ff */
[----:B------:R-:W-:-:S04]  /*1a10*/  IMAD R0, R3, 0x8, R6 ;  /* 0x0000000803007824 */ /* 0x000fc800078e0206 */
[----:B------:R-:W-:-:S05]  /*1a20*/  VIADD R0, R0, 0x90 ;  /* 0x0000009000007836 */ /* 0x000fca0000000000 */
[----:B------:R-:W-:-:S04]  /*1a30*/  PRMT R0, RZ, 0x654, R0 ;  /* 0x00000654ff007816 */ /* 0x000fc80000000000 */
[----:B------:R3:W-:Y:S01]  /*1a40*/  SYNCS.ARRIVE.TRANS64.RED.A1T0 RZ, [R0+URZ], RZ ;  /* 0x000000ff00ff79a7 */ /* 0x0007e2000810043f */
[----:B------:R-:W-:Y:S05]  /*1a50*/  @P0 BRA `(.L_x_27) ;  /* 0x0000000000040947 */ /* 0x000fea0003800000 */
[----:B------:R-:W-:Y:S01]  /*1a60*/  BPT.TRAP 0x1 ;  /* 0x000000040000795c */ /* 0x000fe20000300000 */
.L_x_27:
[----:B------:R-:W4:Y:S01]  /*1a70*/  LDC R6, c[0x0][0x288] ;  /* 0x0000a200ff067b82 */ /* 0x000f220000000800 */
[--C-:B---3--:R-:W-:Y:S01]  /*1a80*/  SHF.R.U32.HI R0, RZ, 0x2, R18.reuse ;  /* 0x00000002ff007819 */ /* 0x108fe20000011612 */
[----:B------:R-:W-:Y:S01]  /*1a90*/  IMAD.SHL.U32 R23, R23, 0x80, RZ ;  /* 0x0000008017177824 */ /* 0x000fe200078e00ff */
[----:B01----:R-:W-:Y:S01]  /*1aa0*/  SHF.R.U32.HI R5, RZ, 0x7, R18 ;  /* 0x00000007ff057819 */ /* 0x003fe20000011612 */
[----:B------:R-:W-:Y:S01]  /*1ab0*/  UIADD3 UR39, UR40, UR39, URZ ;  /* 0x0000002728277290 */ /* 0x000fe2000fffe03f */
[----:B------:R-:W-:Y:S01]  /*1ac0*/  LOP3.LUT R3, R0, 0x7, RZ, 0xc0, !PT ;  /* 0x0000000700037812 */ /* 0x000fe200078ec0ff */
[C---:B------:R-:W-:Y:S01]  /*1ad0*/  IMAD.SHL.U32 R14, R18.reuse, 0x2, RZ ;  /* 0x00000002120e7824 */ /* 0x040fe200078e00ff */
[----:B------:R-:W-:Y:S01]  /*1ae0*/  LOP3.LUT R0, R5, 0x1, RZ, 0xc0, !PT ;  /* 0x0000000105007812 */ /* 0x000fe200078ec0ff */
[----:B------:R-:W-:Y:S01]  /*1af0*/  UISETP.GT.U32.AND UP0, UPT, UR39, 0x11, UPT ;  /* 0x000000112700788c */ /* 0x000fe2000bf04070 */
[----:B------:R-:W-:Y:S01]  /*1b00*/  LOP3.LUT R4, R18, 0x60, RZ, 0xc0, !PT ;  /* 0x0000006012047812 */ /* 0x000fe200078ec0ff */
[----:B------:R-:W-:Y:S01]  /*1b10*/  ULDC UR7, c[0x0][0x284] ;  /* 0x0000a10000077ab9 */ /* 0x000fe20000000800 */
[----:B------:R-:W-:Y:S01]  /*1b20*/  UISETP.GE.U32.AND UP1, UPT, UR40, 0x12, UPT ;  /* 0x000000122800788c */ /* 0x000fe2000bf26070 */
[----:B------:R-:W-:Y:S01]  /*1b30*/  IMAD.SHL.U32 R10, R0, 0x40, RZ ;  /* 0x00000040000a7824 */ /* 0x000fe200078e00ff */
[----:B------:R-:W-:Y:S01]  /*1b40*/  SHF.R.U32.HI R8, RZ, 0x1, R4 ;  /* 0x00000001ff087819 */ /* 0x000fe20000011604 */
[----:B------:R-:W-:Y:S01]  /*1b50*/  UISETP.LT.U32.AND UP0, UPT, UR40, 0x12, UP0 ;  /* 0x000000122800788c */ /* 0x000fe20008701070 */
[----:B------:R-:W-:Y:S01]  /*1b60*/  SHF.R.S32.HI R160, RZ, 0x1f, R22 ;  /* 0x0000001fffa07819 */ /* 0x000fe20000011416 */
[----:B------:R-:W-:Y:S01]  /*1b70*/  ULDC.64 UR8, c[0x0][0x5d0] ;  /* 0x0001740000087ab9 */ /* 0x000fe20000000a00 */
[--C-:B------:R-:W-:Y:S01]  /*1b80*/  IADD3 R5, RZ, -R8, -R3.reuse ;  /* 0x80000008ff057210 */ /* 0x100fe20007ffe803 */
[----:B------:R-:W-:Y:S01]  /*1b90*/  UIMAD.WIDE.U32 UR4, UR39, 0x38e38e39, URZ ;  /* 0x38e38e39270478a5 */ /* 0x000fe2000f8e003f */
[----:B------:R-:W-:Y:S01]  /*1ba0*/  LOP3.LUT R165, R10, 0x40, R3, 0xe2, !PT ;  /* 0x000000400aa57812 */ /* 0x000fe200078ee203 */
[----:B------:R-:W-:Y:S01]  /*1bb0*/  IMAD.SHL.U32 R3, R152, 0x100, RZ ;  /* 0x0000010098037824 */ /* 0x000fe200078e00ff */
[C---:B------:R-:W-:Y:S01]  /*1bc0*/  LOP3.LUT R14, R23.reuse, 0x6, R14, 0xf8, !PT ;  /* 0x00000006170e7812 */ /* 0x040fe200078ef80e */
[----:B------:R-:W-:Y:S01]  /*1bd0*/  USEL UR6, URZ, 0x1, !UP0 ;  /* 0x000000013f067887 */ /* 0x000fe2000c000000 */
[----:B------:R-:W-:Y:S01]  /*1be0*/  LOP3.LUT R4, R18, 0x3, RZ, 0xc0, !PT ;  /* 0x0000000312047812 */ /* 0x000fe200078ec0ff */
[----:B------:R-:W-:Y:S01]  /*1bf0*/  IMAD R7, R160, UR8, RZ ;  /* 0x00000008a0077c24 */ /* 0x000fe2000f8e02ff */
[----:B----4-:R-:W-:Y:S01]  /*1c00*/  ISETP.GE.AND P0, PT, R23, R6, PT ;  /* 0x000000061700720c */ /* 0x010fe20003f06270 */
[----:B------:R-:W-:Y:S01]  /*1c10*/  IMAD R0, R0, -0x40, R5 ;  /* 0xffffffc000007824 */ /* 0x000fe200078e0205 */
[----:B------:R-:W-:Y:S01]  /*1c20*/  SHF.R.S32.HI R15, RZ, 0x1f, R14 ;  /* 0x0000001fff0f7819 */ /* 0x000fe2000001140e */
[----:B------:R-:W-:Y:S01]  /*1c30*/  USHF.R.U32.HI UR4, URZ, 0x2, UR5 ;  /* 0x000000023f047899 */ /* 0x000fe20008011605 */
[C---:B------:R-:W-:Y:S01]  /*1c40*/  ISETP.GE.OR P0, PT, R3.reuse, UR7, P0 ;  /* 0x0000000703007c0c */ /* 0x040fe20008706670 */
[----:B------:R-:W-:Y:S01]  /*1c50*/  ULOP3.LUT UR38, UR38, UR6, URZ, 0x3c, !UPT ;  /* 0x0000000626267292 */ /* 0x000fe2000f8e3c3f */
[----:B------:R-:W-:Y:S01]  /*1c60*/  IMAD R10, R4, -0x2, R6 ;  /* 0xfffffffe040a7824 */ /* 0x000fe200078e0206 */
[----:B------:R-:W-:Y:S01]  /*1c70*/  UIMAD UR39, UR4, -0x12, UR39 ;  /* 0xffffffee042778a4 */ /* 0x000fe2000f8e0227 */
[----:B------:R-:W-:Y:S01]  /*1c80*/  IMAD.WIDE R4, R152, 0x100, RZ ;  /* 0x0000010098047825 */ /* 0x000fe200078e02ff */
[----:B------:R-:W-:Y:S01]  /*1c90*/  @UP1 ULOP3.LUT UR38, UR38, 0x1, UR4, 0x78, !UPT ;  /* 0x0000000126261892 */ /* 0x000fe2000f8e7804 */
[----:B------:R-:W-:-:S02]  /*1ca0*/  IADD3 R0, -R3, UR7, R0 ;  /* 0x0000000703007c10 */ /* 0x000fc4000fffe100 */
[----:B------:R-:W-:Y:S01]  /*1cb0*/  IMAD R9, R22, UR9, R7 ;  /* 0x0000000916097c24 */ /* 0x000fe2000f8e0207 */
[----:B------:R-:W-:Y:S01]  /*1cc0*/  LOP3.LUT R165, R4, R165, R8, 0xfe, !PT ;  /* 0x000000a504a57212 */ /* 0x000fe200078efe08 */
[----:B------:R-:W-:-:S04]  /*1cd0*/  IMAD.WIDE.U32 R6, R22, UR8, R14 ;  /* 0x0000000816067c25 */ /* 0x000fc8000f8e000e */
[----:B------:R-:W-:Y:S02]  /*1ce0*/  IMAD.IADD R7, R7, 0x1, R9 ;  /* 0x0000000107077824 */ /* 0x000fe400078e0209 */
[----:B------:R-:W-:Y:S02]  /*1cf0*/  IMAD.IADD R3, R10, 0x1, -R23 ;  /* 0x000000010a037824 */ /* 0x000fe400078e0a17 */
[----:B------:R-:W-:Y:S01]  /*1d00*/  IMAD.MOV.U32 R152, RZ, RZ, -0x1 ;  /* 0xffffffffff987424 */ /* 0x000fe200078e00ff */
[----:B------:R-:W-:Y:S06]  /*1d10*/  @P0 BRA `(.L_x_29) ;  /* 0x0000006000f40947 */ /* 0x000fec0003800000 */
[----:B------:R-:W0:Y:S01]  /*1d20*/  LDC.64 R20, c[0x0][0x5c8] ;  /* 0x00017200ff147b82 */ /* 0x000e220000000a00 */
[----:B------:R-:W-:Y:S01]  /*1d30*/  ULDC.64 UR4, c[0x0][0x5c0] ;  /* 0x0001700000047ab9 */ /* 0x000fe20000000a00 */
[----:B------:R-:W-:Y:S01]  /*1d40*/  BSSY B0, `(.L_x_29) ;  /* 0x000063a000007945 */ /* 0x000fe20003800000 */
[-C--:B0-----:R-:W-:Y:S01]  /*1d50*/  IMAD R8, R5, R20.reuse, RZ ;  /* 0x0000001405087224 */ /* 0x081fe200078e02ff */
[----:B------:R-:W-:Y:S01]  /*1d60*/  SHF.L.U64.HI R13, R20, 0x3, R21 ;  /* 0x00000003140d7819 */ /* 0x000fe20000010215 */
[----:B------:R-:W-:-:S04]  /*1d70*/  IMAD.WIDE.U32 R6, R165, R20, R6 ;  /* 0x00000014a5067225 */ /* 0x000fc800078e0006 */
[----:B------:R-:W-:Y:S01]  /*1d80*/  IMAD R9, R165, R21, R8 ;  /* 0x00000015a5097224 */ /* 0x000fe200078e0208 */
[----:B------:R-:W-:Y:S01]  /*1d90*/  IADD3 R158, P0, R6, UR4, RZ ;  /* 0x00000004069e7c10 */ /* 0x000fe2000ff1e0ff */
[C---:B------:R-:W-:Y:S02]  /*1da0*/  IMAD.SHL.U32 R11, R20.reuse, 0x8, RZ ;  /* 0x00000008140b7824 */ /* 0x040fe400078e00ff */
[----:B------:R-:W-:Y:S01]  /*1db0*/  IMAD.IADD R9, R7, 0x1, R9 ;  /* 0x0000000107097824 */ /* 0x000fe200078e0209 */
[-C--:B------:R-:W-:Y:S02]  /*1dc0*/  LEA R6, P2, R20, R158.reuse, 0x7 ;  /* 0x0000009e14067211 */ /* 0x080fe400078438ff */
[----:B------:R-:W-:Y:S02]  /*1dd0*/  IADD3 R8, P1, R11, R158, RZ ;  /* 0x0000009e0b087210 */ /* 0x000fe40007f3e0ff */
[----:B------:R-:W-:Y:S02]  /*1de0*/  IADD3.X R159, R9, UR5, RZ, P0, !PT ;  /* 0x00000005099f7c10 */ /* 0x000fe400087fe4ff */
[----:B-----5:R-:W-:-:S02]  /*1df0*/  ISETP.NE.AND P0, PT, R154, RZ, PT ;  /* 0x000000ff9a00720c */ /* 0x020fc40003f05270 */
[----:B------:R-:W-:Y:S01]  /*1e00*/  LEA.HI.X R7, R20, R159, R21, 0x7, P2 ;  /* 0x0000009f14077211 */ /* 0x000fe200010f3c15 */
[----:B------:R-:W-:Y:S01]  /*1e10*/  IMAD.X R9, R13, 0x1, R159, P1 ;  /* 0x000000010d097824 */ /* 0x000fe200008e069f */
[----:B------:R-:W-:-:S05]  /*1e20*/  IADD3 R10, P2, R11, R6, RZ ;  /* 0x000000060b0a7210 */ /* 0x000fca0007f5e0ff */
[----:B------:R-:W-:-:S04]  /*1e30*/  IMAD.X R11, R13, 0x1, R7, P2 ;  /* 0x000000010d0b7824 */ /* 0x000fc800010e0607 */
[----:B------:R-:W-:Y:S05]  /*1e40*/  @!P0 BRA `(.L_x_30) ;  /* 0x0000004800948947 */ /* 0x000fea0003800000 */
[----:B------:R-:W0:Y:S01]  /*1e50*/  LDC.64 R156, c[0x0][0x5b0] ;  /* 0x00016c00ff9c7b82 */ /* 0x000e220000000a00 */
[----:B------:R-:W-:Y:S01]  /*1e60*/  ULDC.64 UR4, c[0x0][0x5b8] ;  /* 0x00016e0000047ab9 */ /* 0x000fe20000000a00 */
[----:B------:R-:W-:Y:S01]  /*1e70*/  ISETP.GE.AND P0, PT, R0, 0x1, PT ;  /* 0x000000010000780c */ /* 0x000fe20003f06270 */
[----:B------:R-:W-:Y:S01]  /*1e80*/  IMAD R21, R160, UR4, RZ ;  /* 0x00000004a0157c24 */ /* 0x000fe2000f8e02ff */
[----:B------:R-:W-:Y:S01]  /*1e90*/  BSSY B1, `(.L_x_31) ;  /* 0x0000010000017945 */ /* 0x000fe20003800000 */
[C---:B------:R-:W-:Y:S01]  /*1ea0*/  IMAD.WIDE.U32 R14, R22.reuse, UR4, R14 ;  /* 0x00000004160e7c25 */ /* 0x040fe2000f8e000e */
[----:B------:R-:W-:Y:S02]  /*1eb0*/  ISETP.LT.OR P3, PT, R3, 0x1, !P0 ;  /* 0x000000010300780c */ /* 0x000fe40004761670 */
[----:B------:R-:W1:Y:S01]  /*1ec0*/  LDC.64 R12, c[0x0][0x5a8] ;  /* 0x00016a00ff0c7b82 */ /* 0x000e620000000a00 */
[----:B------:R-:W-:Y:S02]  /*1ed0*/  IMAD R21, R22, UR5, R21 ;  /* 0x0000000516157c24 */ /* 0x000fe4000f8e0215 */
[----:B------:R-:W-:-:S02]  /*1ee0*/  IMAD.MOV.U32 R20, RZ, RZ, R14 ;  /* 0x000000ffff147224 */ /* 0x000fc400078e000e */
[----:B------:R-:W-:Y:S02]  /*1ef0*/  IMAD.IADD R21, R15, 0x1, R21 ;  /* 0x000000010f157824 */ /* 0x000fe400078e0215 */
[-C--:B0-----:R-:W-:Y:S01]  /*1f00*/  IMAD R160, R5, R156.reuse, RZ ;  /* 0x0000009c05a07224 */ /* 0x081fe200078e02ff */
[----:B------:R-:W-:Y:S01]  /*1f10*/  SHF.L.U64.HI R161, R156, 0x3, R157 ;  /* 0x000000039ca17819 */ /* 0x000fe2000001029d */
[----:B------:R-:W-:-:S04]  /*1f20*/  IMAD.WIDE.U32 R22, R165, R156, R20 ;  /* 0x0000009ca5167225 */ /* 0x000fc800078e0014 */
[----:B------:R-:W-:Y:S01]  /*1f30*/  IMAD R169, R165, R157, R160 ;  /* 0x0000009da5a97224 */ /* 0x000fe200078e02a0 */
[----:B-1----:R-:W-:Y:S01]  /*1f40*/  IADD3 R22, P1, R22, R12, RZ ;  /* 0x0000000c16167210 */ /* 0x002fe20007f3e0ff */
[----:B------:R-:W-:-:S03]  /*1f50*/  IMAD.SHL.U32 R160, R156, 0x8, RZ ;  /* 0x000000089ca07824 */ /* 0x000fc600078e00ff */
[----:B------:R-:W-:Y:S01]  /*1f60*/  IADD3.X R23, R13, R23, R169, P1, !PT ;  /* 0x000000170d177210 */ /* 0x000fe20000ffe4a9 */
[----:B------:R-:W-:Y:S08]  /*1f70*/  @P3 BRA `(.L_x_32) ;  /* 0x0000000000043947 */ /* 0x000ff00003800000 */
[----:B--2---:R0:W5:Y:S02]  /*1f80*/  LDG.E.U8 R155, desc[UR36][R22.64] ;  /* 0x00000024169b7981 */ /* 0x004164000c1e1100 */
.L_x_32:
[----:B------:R-:W-:Y:S05]  /*1f90*/  BSYNC B1 ;  /* 0x0000000000017941 */ /* 0x000fea0003800000 */
.L_x_31:
[----:B-----5:R-:W-:Y:S01]  /*1fa0*/  LOP3.LUT R164, R155, 0xffff, RZ, 0xc0, !PT ;  /* 0x0000ffff9ba47812 */ /* 0x020fe200078ec0ff */
[----:B------:R-:W-:Y:S01]  /*1fb0*/  IMAD.WIDE.U32 R162, R165, R156, R160 ;  /* 0x0000009ca5a27225 */ /* 0x000fe200078e00a0 */
[----:B------:R-:W-:Y:S01]  /*1fc0*/  ISETP.LT.OR P4, PT, R3, 0x2, !P0 ;  /* 0x000000020300780c */ /* 0x000fe20004781670 */
[----:B------:R-:W-:Y:S01]  /*1fd0*/  BSSY B1, `(.L_x_33) ;  /* 0x000000e000017945 */ /* 0x000fe20003800000 */
[----:B------:R-:W-:Y:S01]  /*1fe0*/  PRMT R167, R164, 0x8880, RZ ;  /* 0x00008880a4a77816 */ /* 0x000fe200000000ff */
[----:B------:R-:W-:Y:S01]  /*1ff0*/  IMAD.IADD R163, R169, 0x1, R163 ;  /* 0x00000001a9a37824 */ /* 0x000fe200078e02a3 */
[----:B------:R-:W-:Y:S02]  /*2000*/  IADD3 R162, P2, P5, R14, R12, R162 ;  /* 0x0000000c0ea27210 */ /* 0x000fe40007d5e0a2 */
[----:B------:R-:W-:Y:S01]  /*2010*/  ISETP.GE.AND P1, PT, R0, 0x9, PT ;  /* 0x000000090000780c */ /* 0x000fe20003f26270 */
[----:B------:R-:W-:Y:S01]  /*2020*/  IMAD R164, R167, R154, RZ ;  /* 0x0000009aa7a47224 */ /* 0x000fe200078e02ff */
[----:B------:R-:W-:-:S02]  /*2030*/  IADD3.X R163, R21, R13, R163, P2, P5 ;  /* 0x0000000d15a37210 */ /* 0x000fc400017ea4a3 */
[----:B------:R-:W-:Y:S01]  /*2040*/  ISETP.LT.OR P2, PT, R3, 0x1, !P1 ;  /* 0x000000010300780c */ /* 0x000fe20004f41670 */
[----:B------:R-:W-:-:S05]  /*2050*/  @!P3 IMAD R167, R88, R153, R164 ;  /* 0x0000009958a7b224 */ /* 0x000fca00078e02a4 */
[----:B------:R1:W-:Y:S01]  /*2060*/  @!P3 STG.E.U8 desc[UR36][R158.64], R167 ;  /* 0x000000a79e00b986 */ /* 0x0003e2000c101124 */
[----:B------:R-:W-:Y:S06]  /*2070*/  @P4 BRA `(.L_x_34) ;  /* 0x00000000000c4947 */ /* 0x000fec0003800000 */
[----:B--2---:R-:W1:Y:S02]  /*2080*/  LDG.E.U8 R155, desc[UR36][R22.64+0x1] ;  /* 0x00000124169b7981 */ /* 0x004e64000c1e1100 */
[----:B-1----:R-:W-:-:S05]  /*2090*/  PRMT R167, R155, 0x8880, RZ ;  /* 0x000088809ba77816 */ /* 0x002fca00000000ff */
[----:B------:R-:W-:-:S07]  /*20a0*/  IMAD R164, R167, R154, RZ ;  /* 0x0000009aa7a47224 */ /* 0x000fce00078e02ff */
.L_x_34:
[----:B------:R-:W-:Y:S05]  /*20b0*/  BSYNC B1 ;  /* 0x0000000000017941 */ /* 0x000fea0003800000 */
.L_x_33:
[----:B------:R-:W-:Y:S01]  /*20c0*/  @!P4 IMAD R89, R89, R153, R164 ;  /* 0x000000995959c224 */ /* 0x000fe200078e02a4 */
[----:B------:R-:W-:Y:S04]  /*20d0*/  BSSY B1, `(.L_x_35) ;  /* 0x0000006000017945 */ /* 0x000fe80003800000 */
[----:B------:R3:W-:Y:S01]  /*20e0*/  @!P4 STG.E.U8 desc[UR36][R158.64+0x1], R89 ;  /* 0x000001599e00c986 */ /* 0x0007e2000c101124 */
[----:B------:R-:W-:Y:S05]  /*20f0*/  @P2 BRA `(.L_x_36) ;  /* 0x00000000000c2947 */ /* 0x000fea0003800000 */
[----:B--2---:R-:W3:Y:S02]  /*2100*/  LDG.E.U8 R155, desc[UR36][R162.64] ;  /* 0x00000024a29b7981 */ /* 0x004ee4000c1e1100 */
[----:B---3--:R-:W-:-:S05]  /*2110*/  PRMT R89, R155, 0x8880, RZ ;  /* 0x000088809b597816 */ /* 0x008fca00000000ff */
[----:B------:R-:W-:-:S07]  /*2120*/  IMAD R164, R89, R154, RZ ;  /* 0x0000009a59a47224 */ /* 0x000fce00078e02ff */
.L_x_36:
[----:B------:R-:W-:Y:S05]  /*2130*/  BSYNC B1 ;  /* 0x0000000000017941 */ /* 0x000fea0003800000 */
.L_x_35:
[C---:B------:R-:W-:Y:S01]  /*2140*/  ISETP.LT.OR P4, PT, R3.reuse, 0x2, !P1 ;  /* 0x000000020300780c */ /* 0x040fe20004f81670 */
[----:B---3--:R-:W-:Y:S01]  /*2150*/  @!P2 IMAD R89, R90, R153, R164 ;  /* 0x000000995a59a224 */ /* 0x008fe200078e02a4 */
[----:B------:R-:W-:Y:S01]  /*2160*/  BSSY B1, `(.L_x_37) ;  /* 0x0000009000017945 */ /* 0x000fe20003800000 */
[C---:B------:R-:W-:Y:S02]  /*2170*/  ISETP.LT.OR P3, PT, R3.reuse, 0x9, !P0 ;  /* 0x000000090300780c */ /* 0x040fe40004761670 */
[C---:B------:R-:W-:Y:S01]  /*2180*/  ISETP.LT.OR P5, PT, R3.reuse, 0xa, !P0 ;  /* 0x0000000a0300780c */ /* 0x040fe200047a1670 */
[----:B------:R3:W-:Y:S01]  /*2190*/  @!P2 STG.E.U8 desc[UR36][R8.64], R89 ;  /* 0x000000590800a986 */ /* 0x0007e2000c101124 */
[----:B------:R-:W-:-:S06]  /*21a0*/  ISETP.LT.OR P2, PT, R3, 0x9, !P1 ;  /* 0x000000090300780c */ /* 0x000fcc0004f41670 */
[----:B------:R-:W-:Y:S07]  /*21b0*/  @P4 BRA `(.L_x_38) ;  /* 0x00000000000c4947 */ /* 0x000fee0003800000 */
[----:B--2---:R-:W3:Y:S02]  /*21c0*/  LDG.E.U8 R155, desc[UR36][R162.64+0x1] ;  /* 0x00000124a29b7981 */ /* 0x004ee4000c1e1100 */
[----:B---3--:R-:W-:-:S05]  /*21d0*/  PRMT R89, R155, 0x8880, RZ ;  /* 0x000088809b597816 */ /* 0x008fca00000000ff */
[----:B------:R-:W-:-:S07]  /*21e0*/  IMAD R164, R89, R154, RZ ;  /* 0x0000009a59a47224 */ /* 0x000fce00078e02ff */
.L_x_38:
[----:B------:R-:W-:Y:S05]  /*21f0*/  BSYNC B1 ;  /* 0x0000000000017941 */ /* 0x000fea0003800000 */
.L_x_37:
[----:B------:R-:W-:Y:S01]  /*2200*/  @!P4 IMAD R91, R91, R153, R164 ;  /* 0x000000995b5bc224 */ /* 0x000fe200078e02a4 */
[----:B------:R-:W-:Y:S04]  /*2210*/  BSSY B1, `(.L_x_39) ;  /* 0x0000006000017945 */ /* 0x000fe80003800000 */
[----:B------:R4:W-:Y:S01]  /*2220*/  @!P4 STG.E.U8 desc[UR36][R8.64+0x1], R91 ;  /* 0x0000015b0800c986 */ /* 0x0009e2000c101124 */
[----:B------:R-:W-:Y:S05]  /*2230*/  @P3 BRA `(.L_x_40) ;  /* 0x00000000000c3947 */ /* 0x000fea0003800000 */
[----:B--2---:R-:W3:Y:S02]  /*2240*/  LDG.E.U8 R155, desc[UR36][R22.64+0x8] ;  /* 0x00000824169b7981 */ /* 0x004ee4000c1e1100 */
[----:B---3--:R-:W-:-:S05]  /*2250*/  PRMT R89, R155, 0x8880, RZ ;  /* 0x000088809b597816 */ /* 0x008fca00000000ff */
[----:B------:R-:W-:-:S07]  /*2260*/  IMAD R164, R89, R154, RZ ;  /* 0x0000009a59a47224 */ /* 0x000fce00078e02ff */
.L_x_40:
[----:B------:R-:W-:Y:S05]  /*2270*/  BSYNC B1 ;  /* 0x0000000000017941 */ /* 0x000fea0003800000 */
.L_x_39:
[----:B---3--:R-:W-:Y:S01]  /*2280*/  @!P3 IMAD R89, R92, R153, R164 ;  /* 0x000000995c59b224 */ /* 0x008fe200078e02a4 */
[----:B------:R-:W-:Y:S04]  /*2290*/  BSSY B1, `(.L_x_41) ;  /* 0x0000006000017945 */ /* 0x000fe80003800000 */
[----:B------:R3:W-:Y:S01]  /*22a0*/  @!P3 STG.E.U8 desc[UR36][R158.64+0x8], R89 ;  /* 0x000008599e00b986 */ /* 0x0007e2000c101124 */
[----:B------:R-:W-:Y:S05]  /*22b0*/  @P5 BRA `(.L_x_42) ;  /* 0x00000000000c5947 */ /* 0x000fea0003800000 */
[----:B--2---:R-:W3:Y:S02]  /*22c0*/  LDG.E.U8 R155, desc[UR36][R22.64+0x9] ;  /* 0x00000924169b7981 */ /* 0x004ee4000c1e1100 */
[----:B---3--:R-:W-:-:S05]  /*22d0*/  PRMT R89, R155, 0x8880, RZ ;  /* 0x000088809b597816 */ /* 0x008fca00000000ff */
[----:B------:R-:W-:-:S07]  /*22e0*/  IMAD R164, R89, R154, RZ ;  /* 0x0000009a59a47224 */ /* 0x000fce00078e02ff */
.L_x_42:
[----:B------:R-:W-:Y:S05]  /*22f0*/  BSYNC B1 ;  /* 0x0000000000017941 */ /* 0x000fea0003800000 */
.L_x_41:
[----:B------:R-:W-:Y:S01]  /*2300*/  @!P5 IMAD R93, R93, R153, R164 ;  /* 0x000000995d5dd224 */ /* 0x000fe200078e02a4 */
[----:B------:R-:W-:Y:S04]  /*2310*/  BSSY B1, `(.L_x_43) ;  /* 0x0000006000017945 */ /* 0x000fe80003800000 */
[----:B------:R0:W-:Y:S01]  /*2320*/  @!P5 STG.E.U8 desc[UR36][R158.64+0x9], R93 ;  /* 0x0000095d9e00d986 */ /* 0x0001e2000c101124 */
[----:B------:R-:W-:Y:S05]  /*2330*/  @P2 BRA `(.L_x_44) ;  /* 0x00000000000c2947 */ /* 0x000fea0003800000 */
[----:B--2---:R-:W3:Y:S02]  /*2340*/  LDG.E.U8 R155, desc[UR36][R162.64+0x8] ;  /* 0x00000824a29b7981 */ /* 0x004ee4000c1e1100 */
[----:B---3--:R-:W-:-:S05]  /*2350*/  PRMT R89, R155, 0x8880, RZ ;  /* 0x000088809b597816 */ /* 0x008fca00000000ff */
[----:B------:R-:W-:-:S07]  /*2360*/  IMAD R164, R89, R154, RZ ;  /* 0x0000009a59a47224 */ /* 0x000fce00078e02ff */
.L_x_44:
[----:B------:R-:W-:Y:S05]  /*2370*/  BSYNC B1 ;  /* 0x0000000000017941 */ /* 0x000fea0003800000 */
.L_x_43:
        /* <DEDUP_REMOVED lines=11> */
.L_x_46:
[----:B------:R-:W-:Y:S05]  /*2430*/  BSYNC B1 ;  /* 0x0000000000017941 */ /* 0x000fea0003800000 */
.L_x_45:
[----:B------:R-:W-:Y:S01]  /*2440*/  @!P4 IMAD R95, R95, R153, R164 ;  /* 0x000000995f5fc224 */ /* 0x000fe200078e02a4 */
[----:B------:R-:W-:Y:S04]  /*2450*/  BSSY B1, `(.L_x_47) ;  /* 0x0000006000017945 */ /* 0x000fe80003800000 */
[----:B------:R0:W-:Y:S01]  /*2460*/  @!P4 STG.E.U8 desc[UR36][R8.64+0x9], R95 ;  /* 0x0000095f0800c986 */ /* 0x0001e2000c101124 */
[----:B------:R-:W-:Y:S05]  /*2470*/  @P3 BRA `(.L_x_48) ;  /* 0x00000000000c3947 */ /* 0x000fea0003800000 */
[----:B--2---:R-:W3:Y:S02]  /*2480*/  LDG.E.U8 R155, desc[UR36][R22.64+0x10] ;  /* 0x00001024169b7981 */ /* 0x004ee4000c1e1100 */
[----:B---3--:R-:W-:-:S05]  /*2490*/  PRMT R89, R155, 0x8880, RZ ;  /* 0x000088809b597816 */ /* 0x008fca00000000ff */
[----:B------:R-:W-:-:S07]  /*24a0*/  IMAD R164, R89, R154, RZ ;  /* 0x0000009a59a47224 */ /* 0x000fce00078e02ff */
.L_x_48:
[----:B------:R-:W-:Y:S05]  /*24b0*/  BSYNC B1 ;  /* 0x0000000000017941 */ /* 0x000fea0003800000 */
.L_x_47:
[----:B---3--:R-:W-:Y:S01]  /*24c0*/  @!P3 IMAD R89, R96, R153, R164 ;  /* 0x000000996059b224 */ /* 0x008fe200078e02a4 */
[----:B------:R-:W-:Y:S04]  /*24d0*/  BSSY B1, `(.L_x_49) ;  /* 0x0000006000017945 */ /* 0x000fe80003800000 */
[----:B------:R3:W-:Y:S01]  /*24e0*/  @!P3 STG.E.U8 desc[UR36][R158.64+0x10], R89 ;  /* 0x000010599e00b986 */ /* 0x0007e2000c101124 */
[----:B------:R-:W-:Y:S05]  /*24f0*/  @P5 BRA `(.L_x_50) ;  /* 0x00000000000c5947 */ /* 0x000fea0003800000 */
[----:B--2---:R-:W3:Y:S02]  /*2500*/  LDG.E.U8 R155, desc[UR36][R22.64+0x11] ;  /* 0x00001124169b7981 */ /* 0x004ee4000c1e1100 */
[----:B---3--:R-:W-:-:S05]  /*2510*/  PRMT R89, R155, 0x8880, RZ ;  /* 0x000088809b597816 */ /* 0x008fca00000000ff */
[----:B------:R-:W-:-:S07]  /*2520*/  IMAD R164, R89, R154, RZ ;  /* 0x0000009a59a47224 */ /* 0x000fce00078e02ff */
.L_x_50:
[----:B------:R-:W-:Y:S05]  /*2530*/  BSYNC B1 ;  /* 0x0000000000017941 */ /* 0x000fea0003800000 */
.L_x_49:
[----:B------:R-:W-:Y:S01]  /*2540*/  @!P5 IMAD R97, R97, R153, R164 ;  /* 0x000000996161d224 */ /* 0x000fe200078e02a4 */
[----:B------:R-:W-:Y:S04]  /*2550*/  BSSY B1, `(.L_x_51) ;  /* 0x0000006000017945 */ /* 0x000fe80003800000 */
[----:B------:R0:W-:Y:S01]  /*2560*/  @!P5 STG.E.U8 desc[UR36][R158.64+0x11], R97 ;  /* 0x000011619e00d986 */ /* 0x0001e2000c101124 */
[----:B------:R-:W-:Y:S05]  /*2570*/  @P2 BRA `(.L_x_52) ;  /* 0x00000000000c2947 */ /* 0x000fea0003800000 */
[----:B--2---:R-:W3:Y:S02]  /*2580*/  LDG.E.U8 R155, desc[UR36][R162.64+0x10] ;  /* 0x00001024a29b7981 */ /* 0x004ee4000c1e1100 */
[----:B---3--:R-:W-:-:S05]  /*2590*/  PRMT R89, R155, 0x8880, RZ ;  /* 0x000088809b597816 */ /* 0x008fca00000000ff */
[----:B------:R-:W-:-:S07]  /*25a0*/  IMAD R164, R89, R154, RZ ;  /* 0x0000009a59a47224 */ /* 0x000fce00078e02ff */
.L_x_52:
[----:B------:R-:W-:Y:S05]  /*25b0*/  BSYNC B1 ;  /* 0x0000000000017941 */ /* 0x000fea0003800000 */
.L_x_51:
        /* <DEDUP_REMOVED lines=11> */
.L_x_54:
[----:B------:R-:W-:Y:S05]  /*2670*/  BSYNC B1 ;  /* 0x0000000000017941 */ /* 0x000fea0003800000 */
.L_x_53:
[----:B------:R-:W-:Y:S01]  /*2680*/  @!P4 IMAD R99, R99, R153, R164 ;  /* 0x000000996363c224 */ /* 0x000fe200078e02a4 */
[----:B------:R-:W-:Y:S04]  /*2690*/  BSSY B1, `(.L_x_55) ;  /* 0x0000006000017945 */ /* 0x000fe80003800000 */
[----:B------:R0:W-:Y:S01]  /*26a0*/  @!P4 STG.E.U8 desc[UR36][R8.64+0x11], R99 ;  /* 0x000011630800c986 */ /* 0x0001e2000c101124 */
[----:B------:R-:W-:Y:S05]  /*26b0*/  @P3 BRA `(.L_x_56) ;  /* 0x00000000000c3947 */ /* 0x000fea0003800000 */
[----:B--2---:R-:W3:Y:S02]  /*26c0*/  LDG.E.U8 R155, desc[UR36][R22.64+0x18] ;  /* 0x00001824169b7981 */ /* 0x004ee4000c1e1100 */
[----:B---3--:R-:W-:-:S05]  /*26d0*/  PRMT R89, R155, 0x8880, RZ ;  /* 0x000088809b597816 */ /* 0x008fca00000000ff */
[----:B------:R-:W-:-:S07]  /*26e0*/  IMAD R164, R89, R154, RZ ;  /* 0x0000009a59a47224 */ /* 0x000fce00078e02ff */
.L_x_56:
[----:B------:R-:W-:Y:S05]  /*26f0*/  BSYNC B1 ;  /* 0x0000000000017941 */ /* 0x000fea0003800000 */
.L_x_55:
[----:B---3--:R-:W-:Y:S01]  /*2700*/  @!P3 IMAD R89, R100, R153, R164 ;  /* 0x000000996459b224 */ /* 0x008fe200078e02a4 */
[----:B------:R-:W-:Y:S04]  /*2710*/  BSSY B1, `(.L_x_57) ;  /* 0x0000006000017945 */ /* 0x000fe80003800000 */
[----:B------:R3:W-:Y:S01]  /*2720*/  @!P3 STG.E.U8 desc[UR36][R158.64+0x18], R89 ;  /* 0x000018599e00b986 */ /* 0x0007e2000c101124 */
[----:B------:R-:W-:Y:S05]  /*2730*/  @P5 BRA `(.L_x_58) ;  /* 0x00000000000c5947 */ /* 0x000fea0003800000 */
[----:B--2---:R-:W3:Y:S02]  /*2740*/  LDG.E.U8 R155, desc[UR36][R22.64+0x19] ;  /* 0x00001924169b7981 */ /* 0x004ee4000c1e1100 */
[----:B---3--:R-:W-:-:S05]  /*2750*/  PRMT R89, R155, 0x8880, RZ ;  /* 0x000088809b597816 */ /* 0x008fca00000000ff */
[----:B------:R-:W-:-:S07]  /*2760*/  IMAD R164, R89, R154, RZ ;  /* 0x0000009a59a47224 */ /* 0x000fce00078e02ff */
.L_x_58:
[----:B------:R-:W-:Y:S05]  /*2770*/  BSYNC B1 ;  /* 0x0000000000017941 */ /* 0x000fea0003800000 */
.L_x_57:
[----:B------:R-:W-:Y:S01]  /*2780*/  @!P5 IMAD R101, R101, R153, R164 ;  /* 0x000000996565d224 */ /* 0x000fe200078e02a4 */
[----:B------:R-:W-:Y:S04]  /*2790*/  BSSY B1, `(.L_x_59) ;  /* 0x0000006000017945 */ /* 0x000fe80003800000 */
[----:B------:R0:W-:Y:S01]  /*27a0*/  @!P5 STG.E.U8 desc[UR36][R158.64+0x19], R101 ;  /* 0x000019659e00d986 */ /* 0x0001e2000c101124 */
[----:B------:R-:W-:Y:S05]  /*27b0*/  @P2 BRA `(.L_x_60) ;  /* 0x00000000000c2947 */ /* 0x000fea0003800000 */
[----:B--2---:R-:W3:Y:S02]  /*27c0*/  LDG.E.U8 R155, desc[UR36][R162.64+0x18] ;  /* 0x00001824a29b7981 */ /* 0x004ee4000c1e1100 */
[----:B---3--:R-:W-:-:S05]  /*27d0*/  PRMT R89, R155, 0x8880, RZ ;  /* 0x000088809b597816 */ /* 0x008fca00000000ff */
[----:B------:R-:W-:-:S07]  /*27e0*/  IMAD R164, R89, R154, RZ ;  /* 0x0000009a59a47224 */ /* 0x000fce00078e02ff */
.L_x_60:
[----:B------:R-:W-:Y:S05]  /*27f0*/  BSYNC B1 ;  /* 0x0000000000017941 */ /* 0x000fea0003800000 */
.L_x_59:
        /* <DEDUP_REMOVED lines=11> */
.L_x_62:
[----:B------:R-:W-:Y:S05]  /*28b0*/  BSYNC B1 ;  /* 0x0000000000017941 */ /* 0x000fea0003800000 */
.L_x_61:
[----:B------:R-:W-:Y:S01]  /*28c0*/  @!P4 IMAD R103, R103, R153, R164 ;  /* 0x000000996767c224 */ /* 0x000fe200078e02a4 */
[----:B------:R-:W-:Y:S04]  /*28d0*/  BSSY B1, `(.L_x_63) ;  /* 0x0000006000017945 */ /* 0x000fe80003800000 */
[----:B------:R0:W-:Y:S01]  /*28e0*/  @!P4 STG.E.U8 desc[UR36][R8.64+0x19], R103 ;  /* 0x000019670800c986 */ /* 0x0001e2000c101124 */
[----:B------:R-:W-:Y:S05]  /*28f0*/  @P3 BRA `(.L_x_64) ;  /* 0x00000000000c3947 */ /* 0x000fea0003800000 */
[----:B--2---:R-:W3:Y:S02]  /*2900*/  LDG.E.U8 R155, desc[UR36][R22.64+0x20] ;  /* 0x00002024169b7981 */ /* 0x004ee4000c1e1100 */
[----:B---3--:R-:W-:-:S05]  /*2910*/  PRMT R89, R155, 0x8880, RZ ;  /* 0x000088809b597816 */ /* 0x008fca00000000ff */
[----:B------:R-:W-:-:S07]  /*2920*/  IMAD R164, R89, R154, RZ ;  /* 0x0000009a59a47224 */ /* 0x000fce00078e02ff */
.L_x_64:
[----:B------:R-:W-:Y:S05]  /*2930*/  BSYNC B1 ;  /* 0x0000000000017941 */ /* 0x000fea0003800000 */
.L_x_63:
[----:B---3--:R-:W-:Y:S01]  /*2940*/  @!P3 IMAD R89, R104, R153, R164 ;  /* 0x000000996859b224 */ /* 0x008fe200078e02a4 */
[----:B------:R-:W-:Y:S04]  /*2950*/  BSSY B1, `(.L_x_65) ;  /* 0x0000006000017945 */ /* 0x000fe80003800000 */
[----:B------:R3:W-:Y:S01]  /*2960*/  @!P3 STG.E.U8 desc[UR36][R158.64+0x20], R89 ;  /* 0x000020599e00b986 */ /* 0x0007e2000c101124 */
[----:B------:R-:W-:Y:S05]  /*2970*/  @P5 BRA `(.L_x_66) ;  /* 0x00000000000c5947 */ /* 0x000fea0003800000 */
[----:B--2---:R-:W3:Y:S02]  /*2980*/  LDG.E.U8 R155, desc[UR36][R22.64+0x21] ;  /* 0x00002124169b7981 */ /* 0x004ee4000c1e1100 */
[----:B---3--:R-:W-:-:S05]  /*2990*/  PRMT R89, R155, 0x8880, RZ ;  /* 0x000088809b597816 */ /* 0x008fca00000000ff */
[----:B------:R-:W-:-:S07]  /*29a0*/  IMAD R164, R89, R154, RZ ;  /* 0x0000009a59a47224 */ /* 0x000fce00078e02ff */
.L_x_66:
[----:B------:R-:W-:Y:S05]  /*29b0*/  BSYNC B1 ;  /* 0x0000000000017941 */ /* 0x000fea0003800000 */
.L_x_65:
[----:B------:R-:W-:Y:S01]  /*29c0*/  @!P5 IMAD R105, R105, R153, R164 ;  /* 0x000000996969d224 */ /* 0x000fe200078e02a4 */
[----:B------:R-:W-:Y:S04]  /*29d0*/  BSSY B1, `(.L_x_67) ;  /* 0x0000006000017945 */ /* 0x000fe80003800000 */
[----:B------:R0:W-:Y:S01]  /*29e0*/  @!P5 STG.E.U8 desc[UR36][R158.64+0x21], R105 ;  /* 0x000021699e00d986 */ /* 0x0001e2000c101124 */
[----:B------:R-:W-:Y:S05]  /*29f0*/  @P2 BRA `(.L_x_68) ;  /* 0x00000000000c2947 */ /* 0x000fea0003800000 */
[----:B--2---:R-:W3:Y:S02]  /*2a00*/  LDG.E.U8 R155, desc[UR36][R162.64+0x20] ;  /* 0x00002024a29b7981 */ /* 0x004ee4000c1e1100 */
[----:B---3--:R-:W-:-:S05]  /*2a10*/  PRMT R89, R155, 0x8880, RZ ;  /* 0x000088809b597816 */ /* 0x008fca00000000ff */
[----:B------:R-:W-:-:S07]  /*2a20*/  IMAD R164, R89, R154, RZ ;  /* 0x0000009a59a47224 */ /* 0x000fce00078e02ff */
.L_x_68:
[----:B------:R-:W-:Y:S05]  /*2a30*/  BSYNC B1 ;  /* 0x0000000000017941 */ /* 0x000fea0003800000 */
.L_x_67:
        /* <DEDUP_REMOVED lines=11> */
.L_x_70:
[----:B------:R-:W-:Y:S05]  /*2af0*/  BSYNC B1 ;  /* 0x0000000000017941 */ /* 0x000fea0003800000 */
.L_x_69:
[----:B------:R-:W-:Y:S01]  /*2b00*/  @!P4 IMAD R107, R107, R153, R164 ;  /* 0x000000996b6bc224 */ /* 0x000fe200078e02a4 */
[----:B------:R-:W-:Y:S04]  /*2b10*/  BSSY B1, `(.L_x_71) ;  /* 0x0000006000017945 */ /* 0x000fe80003800000 */
[----:B------:R0:W-:Y:S01]  /*2b20*/  @!P4 STG.E.U8 desc[UR36][R8.64+0x21], R107 ;  /* 0x0000216b0800c986 */ /* 0x0001e2000c101124 */
[----:B------:R-:W-:Y:S05]  /*2b30*/  @P3 BRA `(.L_x_72) ;  /* 0x00000000000c3947 */ /* 0x000fea0003800000 */
[----:B--2---:R-:W3:Y:S02]  /*2b40*/  LDG.E.U8 R155, desc[UR36][R22.64+0x28] ;  /* 0x00002824169b7981 */ /* 0x004ee4000c1e1100 */
[----:B---3--:R-:W-:-:S05]  /*2b50*/  PRMT R89, R155, 0x8880, RZ ;  /* 0x000088809b597816 */ /* 0x008fca00000000ff */
[----:B------:R-:W-:-:S07]  /*2b60*/  IMAD R164, R89, R154, RZ ;  /* 0x0000009a59a47224 */ /* 0x000fce00078e02ff */
.L_x_72:
[----:B------:R-:W-:Y:S05]  /*2b70*/  BSYNC B1 ;  /* 0x0000000000017941 */ /* 0x000fea0003800000 */
.L_x_71:
[----:B---3--:R-:W-:Y:S01]  /*2b80*/  @!P3 IMAD R89, R108, R153, R164 ;  /* 0x000000996c59b224 */ /* 0x008fe200078e02a4 */
[----:B------:R-:W-:Y:S04]  /*2b90*/  BSSY B1, `(.L_x_73) ;  /* 0x0000006000017945 */ /* 0x000fe80003800000 */
[----:B------:R3:W-:Y:S01]  /*2ba0*/  @!P3 STG.E.U8 desc[UR36][R158.64+0x28], R89 ;  /* 0x000028599e00b986 */ /* 0x0007e2000c101124 */
[----:B------:R-:W-:Y:S05]  /*2bb0*/  @P5 BRA `(.L_x_74) ;  /* 0x00000000000c5947 */ /* 0x000fea0003800000 */
[----:B--2---:R-:W3:Y:S02]  /*2bc0*/  LDG.E.U8 R155, desc[UR36][R22.64+0x29] ;  /* 0x00002924169b7981 */ /* 0x004ee4000c1e1100 */
[----:B---3--:R-:W-:-:S05]  /*2bd0*/  PRMT R89, R155, 0x8880, RZ ;  /* 0x000088809b597816 */ /* 0x008fca00000000ff */
[----:B------:R-:W-:-:S07]  /*2be0*/  IMAD R164, R89, R154, RZ ;  /* 0x0000009a59a47224 */ /* 0x000fce00078e02ff */
.L_x_74:
[----:B------:R-:W-:Y:S05]  /*2bf0*/  BSYNC B1 ;  /* 0x0000000000017941 */ /* 0x000fea0003800000 */
.L_x_73:
[----:B------:R-:W-:Y:S01]  /*2c00*/  @!P5 IMAD R109, R109, R153, R164 ;  /* 0x000000996d6dd224 */ /* 0x000fe200078e02a4 */
[----:B------:R-:W-:Y:S04]  /*2c10*/  BSSY B1, `(.L_x_75) ;  /* 0x0000006000017945 */ /* 0x000fe80003800000 */
[----:B------:R0:W-:Y:S01]  /*2c20*/  @!P5 STG.E.U8 desc[UR36][R158.64+0x29], R109 ;  /* 0x0000296d9e00d986 */ /* 0x0001e2000c101124 */
[----:B------:R-:W-:Y:S05]  /*2c30*/  @P2 BRA `(.L_x_76) ;  /* 0x00000000000c2947 */ /* 0x000fea0003800000 */
[----:B--2---:R-:W3:Y:S02]  /*2c40*/  LDG.E.U8 R155, desc[UR36][R162.64+0x28] ;  /* 0x00002824a29b7981 */ /* 0x004ee4000c1e1100 */
[----:B---3--:R-:W-:-:S05]  /*2c50*/  PRMT R89, R155, 0x8880, RZ ;  /* 0x000088809b597816 */ /* 0x008fca00000000ff */
[----:B------:R-:W-:-:S07]  /*2c60*/  IMAD R164, R89, R154, RZ ;  /* 0x0000009a59a47224 */ /* 0x000fce00078e02ff */
.L_x_76:
[----:B------:R-:W-:Y:S05]  /*2c70*/  BSYNC B1 ;  /* 0x0000000000017941 */ /* 0x000fea0003800000 */
.L_x_75:
        /* <DEDUP_REMOVED lines=11> */
.L_x_78:
[----:B------:R-:W-:Y:S05]  /*2d30*/  BSYNC B1 ;  /* 0x0000000000017941 */ /* 0x000fea0003800000 */
.L_x_77:
[----:B------:R-:W-:Y:S01]  /*2d40*/  @!P4 IMAD R111, R111, R153, R164 ;  /* 0x000000996f6fc224 */ /* 0x000fe200078e02a4 */
[----:B------:R-:W-:Y:S04]  /*2d50*/  BSSY B1, `(.L_x_79) ;  /* 0x0000006000017945 */ /* 0x000fe80003800000 */
[----:B------:R0:W-:Y:S01]  /*2d60*/  @!P4 STG.E.U8 desc[UR36][R8.64+0x29], R111 ;  /* 0x0000296f0800c986 */ /* 0x0001e2000c101124 */
[----:B------:R-:W-:Y:S05]  /*2d70*/  @P3 BRA `(.L_x_80) ;  /* 0x00000000000c3947 */ /* 0x000fea0003800000 */
[----:B--2---:R-:W3:Y:S02]  /*2d80*/  LDG.E.U8 R155, desc[UR36][R22.64+0x30] ;  /* 0x00003024169b7981 */ /* 0x004ee4000c1e1100 */
[----:B---3--:R-:W-:-:S05]  /*2d90*/  PRMT R89, R155, 0x8880, RZ ;  /* 0x000088809b597816 */ /* 0x008fca00000000ff */
[----:B------:R-:W-:-:S07]  /*2da0*/  IMAD R164, R89, R154, RZ ;  /* 0x0000009a59a47224 */ /* 0x000fce00078e02ff */
.L_x_80:
[----:B------:R-:W-:Y:S05]  /*2db0*/  BSYNC B1 ;  /* 0x0000000000017941 */ /* 0x000fea0003800000 */
.L_x_79:
[----:B---3--:R-:W-:Y:S01]  /*2dc0*/  @!P3 IMAD R89, R112, R153, R164 ;  /* 0x000000997059b224 */ /* 0x008fe200078e02a4 */
[----:B------:R-:W-:Y:S04]  /*2dd0*/  BSSY B1, `(.L_x_81) ;  /* 0x0000006000017945 */ /* 0x000fe80003800000 */
[----:B------:R3:W-:Y:S01]  /*2de0*/  @!P3 STG.E.U8 desc[UR36][R158.64+0x30], R89 ;  /* 0x000030599e00b986 */ /* 0x0007e2000c101124 */
[----:B------:R-:W-:Y:S05]  /*2df0*/  @P5 BRA `(.L_x_82) ;  /* 0x00000000000c5947 */ /* 0x000fea0003800000 */
[----:B--2---:R-:W3:Y:S02]  /*2e00*/  LDG.E.U8 R155, desc[UR36][R22.64+0x31] ;  /* 0x00003124169b7981 */ /* 0x004ee4000c1e1100 */
[----:B---3--:R-:W-:-:S05]  /*2e10*/  PRMT R89, R155, 0x8880, RZ ;  /* 0x000088809b597816 */ /* 0x008fca00000000ff */
[----:B------:R-:W-:-:S07]  /*2e20*/  IMAD R164, R89, R154, RZ ;  /* 0x0000009a59a47224 */ /* 0x000fce00078e02ff */
.L_x_82:
[----:B------:R-:W-:Y:S05]  /*2e30*/  BSYNC B1 ;  /* 0x0000000000017941 */ /* 0x000fea0003800000 */
.L_x_81:
[----:B------:R-:W-:Y:S01]  /*2e40*/  @!P5 IMAD R113, R113, R153, R164 ;  /* 0x000000997171d224 */ /* 0x000fe200078e02a4 */
[----:B------:R-:W-:Y:S04]  /*2e50*/  BSSY B1, `(.L_x_83) ;  /* 0x0000006000017945 */ /* 0x000fe80003800000 */
[----:B------:R0:W-:Y:S01]  /*2e60*/  @!P5 STG.E.U8 desc[UR36][R158.64+0x31], R113 ;  /* 0x000031719e00d986 */ /* 0x0001e2000c101124 */
[----:B------:R-:W-:Y:S05]  /*2e70*/  @P2 BRA `(.L_x_84) ;  /* 0x00000000000c2947 */ /* 0x000fea0003800000 */
[----:B--2---:R-:W3:Y:S02]  /*2e80*/  LDG.E.U8 R155, desc[UR36][R162.64+0x30] ;  /* 0x00003024a29b7981 */ /* 0x004ee4000c1e1100 */
[----:B---3--:R-:W-:-:S05]  /*2e90*/  PRMT R89, R155, 0x8880, RZ ;  /* 0x000088809b597816 */ /* 0x008fca00000000ff */
[----:B------:R-:W-:-:S07]  /*2ea0*/  IMAD R164, R89, R154, RZ ;  /* 0x0000009a59a47224 */ /* 0x000fce00078e02ff */
.L_x_84:
[----:B------:R-:W-:Y:S05]  /*2eb0*/  BSYNC B1 ;  /* 0x0000000000017941 */ /* 0x000fea0003800000 */
.L_x_83:
        /* <DEDUP_REMOVED lines=11> */
.L_x_86:
[----:B------:R-:W-:Y:S05]  /*2f70*/  BSYNC B1 ;  /* 0x0000000000017941 */ /* 0x000fea0003800000 */
.L_x_85:
[----:B------:R-:W-:Y:S01]  /*2f80*/  @!P4 IMAD R115, R115, R153, R164 ;  /* 0x000000997373c224 */ /* 0x000fe200078e02a4 */
[----:B------:R-:W-:Y:S04]  /*2f90*/  BSSY B1, `(.L_x_87) ;  /* 0x0000006000017945 */ /* 0x000fe80003800000 */
[----:B------:R0:W-:Y:S01]  /*2fa0*/  @!P4 STG.E.U8 desc[UR36][R8.64+0x31], R115 ;  /* 0x000031730800c986 */ /* 0x0001e2000c101124 */
[----:B------:R-:W-:Y:S05]  /*2fb0*/  @P3 BRA `(.L_x_88) ;  /* 0x00000000000c3947 */ /* 0x000fea0003800000 */
[----:B--2---:R-:W3:Y:S02]  /*2fc0*/  LDG.E.U8 R155, desc[UR36][R22.64+0x38] ;  /* 0x00003824169b7981 */ /* 0x004ee4000c1e1100 */
[----:B---3--:R-:W-:-:S05]  /*2fd0*/  PRMT R89, R155, 0x8880, RZ ;  /* 0x000088809b597816 */ /* 0x008fca00000000ff */
[----:B------:R-:W-:-:S07]  /*2fe0*/  IMAD R164, R89, R154, RZ ;  /* 0x0000009a59a47224 */ /* 0x000fce00078e02ff */
.L_x_88:
[----:B------:R-:W-:Y:S05]  /*2ff0*/  BSYNC B1 ;  /* 0x0000000000017941 */ /* 0x000fea0003800000 */
.L_x_87:
[----:B---3--:R-:W-:Y:S01]  /*3000*/  @!P3 IMAD R89, R116, R153, R164 ;  /* 0x000000997459b224 */ /* 0x008fe200078e02a4 */
[----:B------:R-:W-:Y:S04]  /*3010*/  BSSY B1, `(.L_x_89) ;  /* 0x0000006000017945 */ /* 0x000fe80003800000 */
[----:B------:R3:W-:Y:S01]  /*3020*/  @!P3 STG.E.U8 desc[UR36][R158.64+0x38], R89 ;  /* 0x000038599e00b986 */ /* 0x0007e2000c101124 */
[----:B------:R-:W-:Y:S05]  /*3030*/  @P5 BRA `(.L_x_90) ;  /* 0x00000000000c5947 */ /* 0x000fea0003800000 */
[----:B--2---:R-:W3:Y:S02]  /*3040*/  LDG.E.U8 R155, desc[UR36][R22.64+0x39] ;  /* 0x00003924169b7981 */ /* 0x004ee4000c1e1100 */
[----:B---3--:R-:W-:-:S05]  /*3050*/  PRMT R89, R155, 0x8880, RZ ;  /* 0x000088809b597816 */ /* 0x008fca00000000ff */
[----:B------:R-:W-:-:S07]  /*3060*/  IMAD R164, R89, R154, RZ ;  /* 0x0000009a59a47224 */ /* 0x000fce00078e02ff */
.L_x_90:
[----:B------:R-:W-:Y:S05]  /*3070*/  BSYNC B1 ;  /* 0x0000000000017941 */ /* 0x000fea0003800000 */
.L_x_89:
[----:B------:R-:W-:Y:S01]  /*3080*/  @!P5 IMAD R117, R117, R153, R164 ;  /* 0x000000997575d224 */ /* 0x000fe200078e02a4 */
[----:B------:R-:W-:Y:S04]  /*3090*/  BSSY B1, `(.L_x_91) ;  /* 0x0000006000017945 */ /* 0x000fe80003800000 */
[----:B------:R0:W-:Y:S01]  /*30a0*/  @!P5 STG.E.U8 desc[UR36][R158.64+0x39], R117 ;  /* 0x000039759e00d986 */ /* 0x0001e2000c101124 */
[----:B------:R-:W-:Y:S05]  /*30b0*/  @P2 BRA `(.L_x_92) ;  /* 0x00000000000c2947 */ /* 0x000fea0003800000 */
[----:B--2---:R-:W3:Y:S02]  /*30c0*/  LDG.E.U8 R155, desc[UR36][R162.64+0x38] ;  /* 0x00003824a29b7981 */ /* 0x004ee4000c1e1100 */
[----:B---3--:R-:W-:-:S05]  /*30d0*/  PRMT R89, R155, 0x8880, RZ ;  /* 0x000088809b597816 */ /* 0x008fca00000000ff */
[----:B------:R-:W-:-:S07]  /*30e0*/  IMAD R164, R89, R154, RZ ;  /* 0x0000009a59a47224 */ /* 0x000fce00078e02ff */
.L_x_92:
[----:B------:R-:W-:Y:S05]  /*30f0*/  BSYNC B1 ;  /* 0x0000000000017941 */ /* 0x000fea0003800000 */
.L_x_91:
        /* <DEDUP_REMOVED lines=11> */
.L_x_94:
[----:B------:R-:W-:Y:S05]  /*31b0*/  BSYNC B1 ;  /* 0x0000000000017941 */ /* 0x000fea0003800000 */
.L_x_93:
[----:B------:R-:W-:Y:S01]  /*31c0*/  @!P4 IMAD R119, R119, R153, R164 ;  /* 0x000000997777c224 */ /* 0x000fe200078e02a4 */
[----:B------:R-:W-:Y:S04]  /*31d0*/  BSSY B1, `(.L_x_95) ;  /* 0x0000006000017945 */ /* 0x000fe80003800000 */
[----:B------:R0:W-:Y:S01]  /*31e0*/  @!P4 STG.E.U8 desc[UR36][R8.64+0x39], R119 ;  /* 0x000039770800c986 */ /* 0x0001e2000c101124 */
[----:B------:R-:W-:Y:S05]  /*31f0*/  @P3 BRA `(.L_x_96) ;  /* 0x00000000000c3947 */ /* 0x000fea0003800000 */
[----:B--2---:R-:W3:Y:S02]  /*3200*/  LDG.E.U8 R155, desc[UR36][R22.64+0x40] ;  /* 0x00004024169b7981 */ /* 0x004ee4000c1e1100 */
[----:B---3--:R-:W-:-:S05]  /*3210*/  PRMT R89, R155, 0x8880, RZ ;  /* 0x000088809b597816 */ /* 0x008fca00000000ff */
[----:B------:R-:W-:-:S07]  /*3220*/  IMAD R164, R89, R154, RZ ;  /* 0x0000009a59a47224 */ /* 0x000fce00078e02ff */
.L_x_96:
[----:B------:R-:W-:Y:S05]  /*3230*/  BSYNC B1 ;  /* 0x0000000000017941 */ /* 0x000fea0003800000 */
.L_x_95:
[----:B---3--:R-:W-:Y:S01]  /*3240*/  @!P3 IMAD R89, R120, R153, R164 ;  /* 0x000000997859b224 */ /* 0x008fe200078e02a4 */
[----:B------:R-:W-:Y:S04]  /*3250*/  BSSY B1, `(.L_x_97) ;  /* 0x0000006000017945 */ /* 0x000fe80003800000 */
[----:B------:R3:W-:Y:S01]  /*3260*/  @!P3 STG.E.U8 desc[UR36][R158.64+0x40], R89 ;  /* 0x000040599e00b986 */ /* 0x0007e2000c101124 */
[----:B------:R-:W-:Y:S05]  /*3270*/  @P5 BRA `(.L_x_98) ;  /* 0x00000000000c5947 */ /* 0x000fea0003800000 */
[----:B--2---:R-:W3:Y:S02]  /*3280*/  LDG.E.U8 R155, desc[UR36][R22.64+0x41] ;  /* 0x00004124169b7981 */ /* 0x004ee4000c1e1100 */
[----:B---3--:R-:W-:-:S05]  /*3290*/  PRMT R89, R155, 0x8880, RZ ;  /* 0x000088809b597816 */ /* 0x008fca00000000ff */
[----:B------:R-:W-:-:S07]  /*32a0*/  IMAD R164, R89, R154, RZ ;  /* 0x0000009a59a47224 */ /* 0x000fce00078e02ff */
.L_x_98:
[----:B------:R-:W-:Y:S05]  /*32b0*/  BSYNC B1 ;  /* 0x0000000000017941 */ /* 0x000fea0003800000 */
.L_x_97:
[----:B------:R-:W-:Y:S01]  /*32c0*/  @!P5 IMAD R121, R121, R153, R164 ;  /* 0x000000997979d224 */ /* 0x000fe200078e02a4 */
[----:B------:R-:W-:Y:S04]  /*32d0*/  BSSY B1, `(.L_x_99) ;  /* 0x0000006000017945 */ /* 0x000fe80003800000 */
[----:B------:R0:W-:Y:S01]  /*32e0*/  @!P5 STG.E.U8 desc[UR36][R158.64+0x41], R121 ;  /* 0x000041799e00d986 */ /* 0x0001e2000c101124 */
[----:B------:R-:W-:Y:S05]  /*32f0*/  @P2 BRA `(.L_x_100) ;  /* 0x00000000000c2947 */ /* 0x000fea0003800000 */
[----:B--2---:R-:W3:Y:S02]  /*3300*/  LDG.E.U8 R155, desc[UR36][R162.64+0x40] ;  /* 0x00004024a29b7981 */ /* 0x004ee4000c1e1100 */
[----:B---3--:R-:W-:-:S05]  /*3310*/  PRMT R89, R155, 0x8880, RZ ;  /* 0x000088809b597816 */ /* 0x008fca00000000ff */
[----:B------:R-:W-:-:S07]  /*3320*/  IMAD R164, R89, R154, RZ ;  /* 0x0000009a59a47224 */ /* 0x000fce00078e02ff */
.L_x_100:
[----:B------:R-:W-:Y:S05]  /*3330*/  BSYNC B1 ;  /* 0x0000000000017941 */ /* 0x000fea0003800000 */
.L_x_99:
        /* <DEDUP_REMOVED lines=11> */
.L_x_102:
[----:B------:R-:W-:Y:S05]  /*33f0*/  BSYNC B1 ;  /* 0x0000000000017941 */ /* 0x000fea0003800000 */
.L_x_101:
[----:B------:R-:W-:Y:S01]  /*3400*/  @!P4 IMAD R123, R123, R153, R164 ;  /* 0x000000997b7bc224 */ /* 0x000fe200078e02a4 */
[----:B------:R-:W-:Y:S04]  /*3410*/  BSSY B1, `(.L_x_103) ;  /* 0x0000006000017945 */ /* 0x000fe80003800000 */
[----:B------:R0:W-:Y:S01]  /*3420*/  @!P4 STG.E.U8 desc[UR36][R8.64+0x41], R123 ;  /* 0x0000417b0800c986 */ /* 0x0001e2000c101124 */
[----:B------:R-:W-:Y:S05]  /*3430*/  @P3 BRA `(.L_x_104) ;  /* 0x00000000000c3947 */ /* 0x000fea0003800000 */
[----:B--2---:R-:W3:Y:S02]  /*3440*/  LDG.E.U8 R155, desc[UR36][R22.64+0x48] ;  /* 0x00004824169b7981 */ /* 0x004ee4000c1e1100 */
[----:B---3--:R-:W-:-:S05]  /*3450*/  PRMT R89, R155, 0x8880, RZ ;  /* 0x000088809b597816 */ /* 0x008fca00000000ff */
[----:B------:R-:W-:-:S07]  /*3460*/  IMAD R164, R89, R154, RZ ;  /* 0x0000009a59a47224 */ /* 0x000fce00078e02ff */
.L_x_104:
[----:B------:R-:W-:Y:S05]  /*3470*/  BSYNC B1 ;  /* 0x0000000000017941 */ /* 0x000fea0003800000 */
.L_x_103:
[----:B---3--:R-:W-:Y:S01]  /*3480*/  @!P3 IMAD R89, R124, R153, R164 ;  /* 0x000000997c59b224 */ /* 0x008fe200078e02a4 */
[----:B------:R-:W-:Y:S04]  /*3490*/  BSSY B1, `(.L_x_105) ;  /* 0x0000006000017945 */ /* 0x000fe80003800000 */
[----:B------:R3:W-:Y:S01]  /*34a0*/  @!P3 STG.E.U8 desc[UR36][R158.64+0x48], R89 ;  /* 0x000048599e00b986 */ /* 0x0007e2000c101124 */
[----:B------:R-:W-:Y:S05]  /*34b0*/  @P5 BRA `(.L_x_106) ;  /* 0x00000000000c5947 */ /* 0x000fea0003800000 */
[----:B--2---:R-:W3:Y:S02]  /*34c0*/  LDG.E.U8 R155, desc[UR36][R22.64+0x49] ;  /* 0x00004924169b7981 */ /* 0x004ee4000c1e1100 */
[----:B---3--:R-:W-:-:S05]  /*34d0*/  PRMT R89, R155, 0x8880, RZ ;  /* 0x000088809b597816 */ /* 0x008fca00000000ff */
[----:B------:R-:W-:-:S07]  /*34e0*/  IMAD R164, R89, R154, RZ ;  /* 0x0000009a59a47224 */ /* 0x000fce00078e02ff */
.L_x_106:
[----:B------:R-:W-:Y:S05]  /*34f0*/  BSYNC B1 ;  /* 0x0000000000017941 */ /* 0x000fea0003800000 */
.L_x_105:
[----:B------:R-:W-:Y:S01]  /*3500*/  @!P5 IMAD R125, R125, R153, R164 ;  /* 0x000000997d7dd224 */ /* 0x000fe200078e02a4 */
[----:B------:R-:W-:Y:S04]  /*3510*/  BSSY B1, `(.L_x_107) ;  /* 0x0000006000017945 */ /* 0x000fe80003800000 */
[----:B------:R0:W-:Y:S01]  /*3520*/  @!P5 STG.E.U8 desc[UR36][R158.64+0x49], R125 ;  /* 0x0000497d9e00d986 */ /* 0x0001e2000c101124 */
[----:B------:R-:W-:Y:S05]  /*3530*/  @P2 BRA `(.L_x_108) ;  /* 0x00000000000c2947 */ /* 0x000fea0003800000 */
[----:B--2---:R-:W3:Y:S02]  /*3540*/  LDG.E.U8 R155, desc[UR36][R162.64+0x48] ;  /* 0x00004824a29b7981 */ /* 0x004ee4000c1e1100 */
[----:B---3--:R-:W-:-:S05]  /*3550*/  PRMT R89, R155, 0x8880, RZ ;  /* 0x000088809b597816 */ /* 0x008fca00000000ff */
[----:B------:R-:W-:-:S07]  /*3560*/  IMAD R164, R89, R154, RZ ;  /* 0x0000009a59a47224 */ /* 0x000fce00078e02ff */
.L_x_108:
[----:B------:R-:W-:Y:S05]  /*3570*/  BSYNC B1 ;  /* 0x0000000000017941 */ /* 0x000fea0003800000 */
.L_x_107:
        /* <DEDUP_REMOVED lines=11> */
.L_x_110:
[----:B------:R-:W-:Y:S05]  /*3630*/  BSYNC B1 ;  /* 0x0000000000017941 */ /* 0x000fea0003800000 */
.L_x_109:
[----:B------:R-:W-:Y:S01]  /*3640*/  @!P4 IMAD R127, R127, R153, R164 ;  /* 0x000000997f7fc224 */ /* 0x000fe200078e02a4 */
[----:B------:R-:W-:Y:S04]  /*3650*/  BSSY B1, `(.L_x_111) ;  /* 0x0000006000017945 */ /* 0x000fe80003800000 */
[----:B------:R0:W-:Y:S01]  /*3660*/  @!P4 STG.E.U8 desc[UR36][R8.64+0x49], R127 ;  /* 0x0000497f0800c986 */ /* 0x0001e2000c101124 */
[----:B------:R-:W-:Y:S05]  /*3670*/  @P3 BRA `(.L_x_112) ;  /* 0x00000000000c3947 */ /* 0x000fea0003800000 */
[----:B--2---:R-:W3:Y:S02]  /*3680*/  LDG.E.U8 R155, desc[UR36][R22.64+0x50] ;  /* 0x00005024169b7981 */ /* 0x004ee4000c1e1100 */
[----:B---3--:R-:W-:-:S05]  /*3690*/  PRMT R89, R155, 0x8880, RZ ;  /* 0x000088809b597816 */ /* 0x008fca00000000ff */
[----:B------:R-:W-:-:S07]  /*36a0*/  IMAD R164, R89, R154, RZ ;  /* 0x0000009a59a47224 */ /* 0x000fce00078e02ff */
.L_x_112:
[----:B------:R-:W-:Y:S05]  /*36b0*/  BSYNC B1 ;  /* 0x0000000000017941 */ /* 0x000fea0003800000 */
.L_x_111:
[----:B---3--:R-:W-:Y:S01]  /*36c0*/  @!P3 IMAD R89, R128, R153, R164 ;  /* 0x000000998059b224 */ /* 0x008fe200078e02a4 */
[----:B------:R-:W-:Y:S04]  /*36d0*/  BSSY B1, `(.L_x_113) ;  /* 0x0000006000017945 */ /* 0x000fe80003800000 */
[----:B------:R3:W-:Y:S01]  /*36e0*/  @!P3 STG.E.U8 desc[UR36][R158.64+0x50], R89 ;  /* 0x000050599e00b986 */ /* 0x0007e2000c101124 */
[----:B------:R-:W-:Y:S05]  /*36f0*/  @P5 BRA `(.L_x_114) ;  /* 0x00000000000c5947 */ /* 0x000fea0003800000 */
[----:B--2---:R-:W3:Y:S02]  /*3700*/  LDG.E.U8 R155, desc[UR36][R22.64+0x51] ;  /* 0x00005124169b7981 */ /* 0x004ee4000c1e1100 */
[----:B---3--:R-:W-:-:S05]  /*3710*/  PRMT R89, R155, 0x8880, RZ ;  /* 0x000088809b597816 */ /* 0x008fca00000000ff */
[----:B------:R-:W-:-:S07]  /*3720*/  IMAD R164, R89, R154, RZ ;  /* 0x0000009a59a47224 */ /* 0x000fce00078e02ff */
.L_x_114:
[----:B------:R-:W-:Y:S05]  /*3730*/  BSYNC B1 ;  /* 0x0000000000017941 */ /* 0x000fea0003800000 */
.L_x_113:
[----:B------:R-:W-:Y:S01]  /*3740*/  @!P5 IMAD R129, R129, R153, R164 ;  /* 0x000000998181d224 */ /* 0x000fe200078e02a4 */
[----:B------:R-:W-:Y:S04]  /*3750*/  BSSY B1, `(.L_x_115) ;  /* 0x0000006000017945 */ /* 0x000fe80003800000 */
[----:B------:R0:W-:Y:S01]  /*3760*/  @!P5 STG.E.U8 desc[UR36][R158.64+0x51], R129 ;  /* 0x000051819e00d986 */ /* 0x0001e2000c101124 */
[----:B------:R-:W-:Y:S05]  /*3770*/  @P2 BRA `(.L_x_116) ;  /* 0x00000000000c2947 */ /* 0x000fea0003800000 */
[----:B--2---:R-:W3:Y:S02]  /*3780*/  LDG.E.U8 R155, desc[UR36][R162.64+0x50] ;  /* 0x00005024a29b7981 */ /* 0x004ee4000c1e1100 */
[----:B---3--:R-:W-:-:S05]  /*3790*/  PRMT R89, R155, 0x8880, RZ ;  /* 0x000088809b597816 */ /* 0x008fca00000000ff */
[----:B------:R-:W-:-:S07]  /*37a0*/  IMAD R164, R89, R154, RZ ;  /* 0x0000009a59a47224 */ /* 0x000fce00078e02ff */
.L_x_116:
[----:B------:R-:W-:Y:S05]  /*37b0*/  BSYNC B1 ;  /* 0x0000000000017941 */ /* 0x000fea0003800000 */
.L_x_115:
        /* <DEDUP_REMOVED lines=11> */
.L_x_118:
[----:B------:R-:W-:Y:S05]  /*3870*/  BSYNC B1 ;  /* 0x0000000000017941 */ /* 0x000fea0003800000 */
.L_x_117:
[----:B------:R-:W-:Y:S01]  /*3880*/  @!P4 IMAD R131, R131, R153, R164 ;  /* 0x000000998383c224 */ /* 0x000fe200078e02a4 */
[----:B------:R-:W-:Y:S04]  /*3890*/  BSSY B1, `(.L_x_119) ;  /* 0x0000006000017945 */ /* 0x000fe80003800000 */
[----:B------:R0:W-:Y:S01]  /*38a0*/  @!P4 STG.E.U8 desc[UR36][R8.64+0x51], R131 ;  /* 0x000051830800c986 */ /* 0x0001e2000c101124 */
[----:B------:R-:W-:Y:S05]  /*38b0*/  @P3 BRA `(.L_x_120) ;  /* 0x00000000000c3947 */ /* 0x000fea0003800000 */
[----:B--2---:R-:W3:Y:S02]  /*38c0*/  LDG.E.U8 R155, desc[UR36][R22.64+0x58] ;  /* 0x00005824169b7981 */ /* 0x004ee4000c1e1100 */
[----:B---3--:R-:W-:-:S05]  /*38d0*/  PRMT R89, R155, 0x8880, RZ ;  /* 0x000088809b597816 */ /* 0x008fca00000000ff */
[----:B------:R-:W-:-:S07]  /*38e0*/  IMAD R164, R89, R154, RZ ;  /* 0x0000009a59a47224 */ /* 0x000fce00078e02ff */
.L_x_120:
[----:B------:R-:W-:Y:S05]  /*38f0*/  BSYNC B1 ;  /* 0x0000000000017941 */ /* 0x000fea0003800000 */
.L_x_119:
[----:B---3--:R-:W-:Y:S01]  /*3900*/  @!P3 IMAD R89, R132, R153, R164 ;  /* 0x000000998459b224 */ /* 0x008fe200078e02a4 */
[----:B------:R-:W-:Y:S04]  /*3910*/  BSSY B1, `(.L_x_121) ;  /* 0x0000006000017945 */ /* 0x000fe80003800000 */
[----:B------:R3:W-:Y:S01]  /*3920*/  @!P3 STG.E.U8 desc[UR36][R158.64+0x58], R89 ;  /* 0x000058599e00b986 */ /* 0x0007e2000c101124 */
[----:B------:R-:W-:Y:S05]  /*3930*/  @P5 BRA `(.L_x_122) ;  /* 0x00000000000c5947 */ /* 0x000fea0003800000 */
[----:B--2---:R-:W3:Y:S02]  /*3940*/  LDG.E.U8 R155, desc[UR36][R22.64+0x59] ;  /* 0x00005924169b7981 */ /* 0x004ee4000c1e1100 */
[----:B---3--:R-:W-:-:S05]  /*3950*/  PRMT R89, R155, 0x8880, RZ ;  /* 0x000088809b597816 */ /* 0x008fca00000000ff */
[----:B------:R-:W-:-:S07]  /*3960*/  IMAD R164, R89, R154, RZ ;  /* 0x0000009a59a47224 */ /* 0x000fce00078e02ff */
.L_x_122:
[----:B------:R-:W-:Y:S05]  /*3970*/  BSYNC B1 ;  /* 0x0000000000017941 */ /* 0x000fea0003800000 */
.L_x_121:
[----:B------:R-:W-:Y:S01]  /*3980*/  @!P5 IMAD R133, R133, R153, R164 ;  /* 0x000000998585d224 */ /* 0x000fe200078e02a4 */
[----:B------:R-:W-:Y:S04]  /*3990*/  BSSY B1, `(.L_x_123) ;  /* 0x0000006000017945 */ /* 0x000fe80003800000 */
[----:B------:R0:W-:Y:S01]  /*39a0*/  @!P5 STG.E.U8 desc[UR36][R158.64+0x59], R133 ;  /* 0x000059859e00d986 */ /* 0x0001e2000c101124 */
[----:B------:R-:W-:Y:S05]  /*39b0*/  @P2 BRA `(.L_x_124) ;  /* 0x00000000000c2947 */ /* 0x000fea0003800000 */
[----:B--2---:R-:W3:Y:S02]  /*39c0*/  LDG.E.U8 R155, desc[UR36][R162.64+0x58] ;  /* 0x00005824a29b7981 */ /* 0x004ee4000c1e1100 */
[----:B---3--:R-:W-:-:S05]  /*39d0*/  PRMT R89, R155, 0x8880, RZ ;  /* 0x000088809b597816 */ /* 0x008fca00000000ff */
[----:B------:R-:W-:-:S07]  /*39e0*/  IMAD R164, R89, R154, RZ ;  /* 0x0000009a59a47224 */ /* 0x000fce00078e02ff */
.L_x_124:
[----:B------:R-:W-:Y:S05]  /*39f0*/  BSYNC B1 ;  /* 0x0000000000017941 */ /* 0x000fea0003800000 */
.L_x_123:
        /* <DEDUP_REMOVED lines=11> */
.L_x_126:
[----:B------:R-:W-:Y:S05]  /*3ab0*/  BSYNC B1 ;  /* 0x0000000000017941 */ /* 0x000fea0003800000 */
.L_x_125:
[----:B------:R-:W-:Y:S01]  /*3ac0*/  @!P4 IMAD R135, R135, R153, R164 ;  /* 0x000000998787c224 */ /* 0x000fe200078e02a4 */
[----:B------:R-:W-:Y:S04]  /*3ad0*/  BSSY B1, `(.L_x_127) ;  /* 0x0000006000017945 */ /* 0x000fe80003800000 */
[----:B------:R0:W-:Y:S01]  /*3ae0*/  @!P4 STG.E.U8 desc[UR36][R8.64+0x59], R135 ;  /* 0x000059870800c986 */ /* 0x0001e2000c101124 */
[----:B------:R-:W-:Y:S05]  /*3af0*/  @P3 BRA `(.L_x_128) ;  /* 0x00000000000c3947 */ /* 0x000fea0003800000 */
[----:B--2---:R-:W3:Y:S02]  /*3b00*/  LDG.E.U8 R155, desc[UR36][R22.64+0x60] ;  /* 0x00006024169b7981 */ /* 0x004ee4000c1e1100 */
[----:B---3--:R-:W-:-:S05]  /*3b10*/  PRMT R89, R155, 0x8880, RZ ;  /* 0x000088809b597816 */ /* 0x008fca00000000ff */
[----:B------:R-:W-:-:S07]  /*3b20*/  IMAD R164, R89, R154, RZ ;  /* 0x0000009a59a47224 */ /* 0x000fce00078e02ff */
.L_x_128:
[----:B------:R-:W-:Y:S05]  /*3b30*/  BSYNC B1 ;  /* 0x0000000000017941 */ /* 0x000fea0003800000 */
.L_x_127:
[----:B---3--:R-:W-:Y:S01]  /*3b40*/  @!P3 IMAD R89, R136, R153, R164 ;  /* 0x000000998859b224 */ /* 0x008fe200078e02a4 */
[----:B------:R-:W-:Y:S04]  /*3b50*/  BSSY B1, `(.L_x_129) ;  /* 0x0000006000017945 */ /* 0x000fe80003800000 */
[----:B------:R3:W-:Y:S01]  /*3b60*/  @!P3 STG.E.U8 desc[UR36][R158.64+0x60], R89 ;  /* 0x000060599e00b986 */ /* 0x0007e2000c101124 */
[----:B------:R-:W-:Y:S05]  /*3b70*/  @P5 BRA `(.L_x_130) ;  /* 0x00000000000c5947 */ /* 0x000fea0003800000 */
[----:B--2---:R-:W3:Y:S02]  /*3b80*/  LDG.E.U8 R155, desc[UR36][R22.64+0x61] ;  /* 0x00006124169b7981 */ /* 0x004ee4000c1e1100 */
[----:B---3--:R-:W-:-:S05]  /*3b90*/  PRMT R89, R155, 0x8880, RZ ;  /* 0x000088809b597816 */ /* 0x008fca00000000ff */
[----:B------:R-:W-:-:S07]  /*3ba0*/  IMAD R164, R89, R154, RZ ;  /* 0x0000009a59a47224 */ /* 0x000fce00078e02ff */
.L_x_130:
[----:B------:R-:W-:Y:S05]  /*3bb0*/  BSYNC B1 ;  /* 0x0000000000017941 */ /* 0x000fea0003800000 */
.L_x_129:
[----:B------:R-:W-:Y:S01]  /*3bc0*/  @!P5 IMAD R137, R137, R153, R164 ;  /* 0x000000998989d224 */ /* 0x000fe200078e02a4 */
[----:B------:R-:W-:Y:S04]  /*3bd0*/  BSSY B1, `(.L_x_131) ;  /* 0x0000006000017945 */ /* 0x000fe80003800000 */
[----:B------:R0:W-:Y:S01]  /*3be0*/  @!P5 STG.E.U8 desc[UR36][R158.64+0x61], R137 ;  /* 0x000061899e00d986 */ /* 0x0001e2000c101124 */
[----:B------:R-:W-:Y:S05]  /*3bf0*/  @P2 BRA `(.L_x_132) ;  /* 0x00000000000c2947 */ /* 0x000fea0003800000 */
[----:B--2---:R-:W3:Y:S02]  /*3c00*/  LDG.E.U8 R155, desc[UR36][R162.64+0x60] ;  /* 0x00006024a29b7981 */ /* 0x004ee4000c1e1100 */
[----:B---3--:R-:W-:-:S05]  /*3c10*/  PRMT R89, R155, 0x8880, RZ ;  /* 0x000088809b597816 */ /* 0x008fca00000000ff */
[----:B------:R-:W-:-:S07]  /*3c20*/  IMAD R164, R89, R154, RZ ;  /* 0x0000009a59a47224 */ /* 0x000fce00078e02ff */
.L_x_132:
[----:B------:R-:W-:Y:S05]  /*3c30*/  BSYNC B1 ;  /* 0x0000000000017941 */ /* 0x000fea0003800000 */
.L_x_131:
        /* <DEDUP_REMOVED lines=11> */
.L_x_134:
[----:B------:R-:W-:Y:S05]  /*3cf0*/  BSYNC B1 ;  /* 0x0000000000017941 */ /* 0x000fea0003800000 */
.L_x_133:
[----:B------:R-:W-:Y:S01]  /*3d00*/  @!P4 IMAD R139, R139, R153, R164 ;  /* 0x000000998b8bc224 */ /* 0x000fe200078e02a4 */
[----:B------:R-:W-:Y:S04]  /*3d10*/  BSSY B1, `(.L_x_135) ;  /* 0x0000006000017945 */ /* 0x000fe80003800000 */
[----:B------:R0:W-:Y:S01]  /*3d20*/  @!P4 STG.E.U8 desc[UR36][R8.64+0x61], R139 ;  /* 0x0000618b0800c986 */ /* 0x0001e2000c101124 */
[----:B------:R-:W-:Y:S05]  /*3d30*/  @P3 BRA `(.L_x_136) ;  /* 0x00000000000c3947 */ /* 0x000fea0003800000 */
[----:B--2---:R-:W3:Y:S02]  /*3d40*/  LDG.E.U8 R155, desc[UR36][R22.64+0x68] ;  /* 0x00006824169b7981 */ /* 0x004ee4000c1e1100 */
[----:B---3--:R-:W-:-:S05]  /*3d50*/  PRMT R89, R155, 0x8880, RZ ;  /* 0x000088809b597816 */ /* 0x008fca00000000ff */
[----:B------:R-:W-:-:S07]  /*3d60*/  IMAD R164, R89, R154, RZ ;  /* 0x0000009a59a47224 */ /* 0x000fce00078e02ff */
.L_x_136:
[----:B------:R-:W-:Y:S05]  /*3d70*/  BSYNC B1 ;  /* 0x0000000000017941 */ /* 0x000fea0003800000 */
.L_x_135:
[----:B---3--:R-:W-:Y:S01]  /*3d80*/  @!P3 IMAD R89, R140, R153, R164 ;  /* 0x000000998c59b224 */ /* 0x008fe200078e02a4 */
[----:B------:R-:W-:Y:S04]  /*3d90*/  BSSY B1, `(.L_x_137) ;  /* 0x0000006000017945 */ /* 0x000fe80003800000 */
[----:B------:R3:W-:Y:S01]  /*3da0*/  @!P3 STG.E.U8 desc[UR36][R158.64+0x68], R89 ;  /* 0x000068599e00b986 */ /* 0x0007e2000c101124 */
[----:B------:R-:W-:Y:S05]  /*3db0*/  @P5 BRA `(.L_x_138) ;  /* 0x00000000000c5947 */ /* 0x000fea0003800000 */
[----:B--2---:R-:W3:Y:S02]  /*3dc0*/  LDG.E.U8 R155, desc[UR36][R22.64+0x69] ;  /* 0x00006924169b7981 */ /* 0x004ee4000c1e1100 */
[----:B---3--:R-:W-:-:S05]  /*3dd0*/  PRMT R89, R155, 0x8880, RZ ;  /* 0x000088809b597816 */ /* 0x008fca00000000ff */
[----:B------:R-:W-:-:S07]  /*3de0*/  IMAD R164, R89, R154, RZ ;  /* 0x0000009a59a47224 */ /* 0x000fce00078e02ff */
.L_x_138:
[----:B------:R-:W-:Y:S05]  /*3df0*/  BSYNC B1 ;  /* 0x0000000000017941 */ /* 0x000fea0003800000 */
.L_x_137:
[----:B------:R-:W-:Y:S01]  /*3e00*/  @!P5 IMAD R141, R141, R153, R164 ;  /* 0x000000998d8dd224 */ /* 0x000fe200078e02a4 */
[----:B------:R-:W-:Y:S04]  /*3e10*/  BSSY B1, `(.L_x_139) ;  /* 0x0000006000017945 */ /* 0x000fe80003800000 */
[----:B------:R0:W-:Y:S01]  /*3e20*/  @!P5 STG.E.U8 desc[UR36][R158.64+0x69], R141 ;  /* 0x0000698d9e00d986 */ /* 0x0001e2000c101124 */
[----:B------:R-:W-:Y:S05]  /*3e30*/  @P2 BRA `(.L_x_140) ;  /* 0x00000000000c2947 */ /* 0x000fea0003800000 */
[----:B--2---:R-:W3:Y:S02]  /*3e40*/  LDG.E.U8 R155, desc[UR36][R162.64+0x68] ;  /* 0x00006824a29b7981 */ /* 0x004ee4000c1e1100 */
[----:B---3--:R-:W-:-:S05]  /*3e50*/  PRMT R89, R155, 0x8880, RZ ;  /* 0x000088809b597816 */ /* 0x008fca00000000ff */
[----:B------:R-:W-:-:S07]  /*3e60*/  IMAD R164, R89, R154, RZ ;  /* 0x0000009a59a47224 */ /* 0x000fce00078e02ff */
.L_x_140:
[----:B------:R-:W-:Y:S05]  /*3e70*/  BSYNC B1 ;  /* 0x0000000000017941 */ /* 0x000fea0003800000 */
.L_x_139:
        /* <DEDUP_REMOVED lines=11> */
.L_x_142:
[----:B------:R-:W-:Y:S05]  /*3f30*/  BSYNC B1 ;  /* 0x0000000000017941 */ /* 0x000fea0003800000 */
.L_x_141:
[----:B------:R-:W-:Y:S01]  /*3f40*/  @!P4 IMAD R143, R143, R153, R164 ;  /* 0x000000998f8fc224 */ /* 0x000fe200078e02a4 */
[----:B------:R-:W-:Y:S04]  /*3f50*/  BSSY B1, `(.L_x_143) ;  /* 0x0000006000017945 */ /* 0x000fe80003800000 */
[----:B------:R0:W-:Y:S01]  /*3f60*/  @!P4 STG.E.U8 desc[UR36][R8.64+0x69], R143 ;  /* 0x0000698f0800c986 */ /* 0x0001e2000c101124 */
[----:B------:R-:W-:Y:S05]  /*3f70*/  @P3 BRA `(.L_x_144) ;  /* 0x00000000000c3947 */ /* 0x000fea0003800000 */
[----:B--2---:R-:W3:Y:S02]  /*3f80*/  LDG.E.U8 R155, desc[UR36][R22.64+0x70] ;  /* 0x00007024169b7981 */ /* 0x004ee4000c1e1100 */
[----:B---3--:R-:W-:-:S05]  /*3f90*/  PRMT R89, R155, 0x8880, RZ ;  /* 0x000088809b597816 */ /* 0x008fca00000000ff */
[----:B------:R-:W-:-:S07]  /*3fa0*/  IMAD R164, R89, R154, RZ ;  /* 0x0000009a59a47224 */ /* 0x000fce00078e02ff */
.L_x_144:
[----:B------:R-:W-:Y:S05]  /*3fb0*/  BSYNC B1 ;  /* 0x0000000000017941 */ /* 0x000fea0003800000 */
.L_x_143:
[----:B---3--:R-:W-:Y:S01]  /*3fc0*/  @!P3 IMAD R89, R144, R153, R164 ;  /* 0x000000999059b224 */ /* 0x008fe200078e02a4 */
[----:B------:R-:W-:Y:S04]  /*3fd0*/  BSSY B1, `(.L_x_145) ;  /* 0x0000006000017945 */ /* 0x000fe80003800000 */
[----:B------:R3:W-:Y:S01]  /*3fe0*/  @!P3 STG.E.U8 desc[UR36][R158.64+0x70], R89 ;  /* 0x000070599e00b986 */ /* 0x0007e2000c101124 */
[----:B------:R-:W-:Y:S05]  /*3ff0*/  @P5 BRA `(.L_x_146) ;  /* 0x00000000000c5947 */ /* 0x000fea0003800000 */
[----:B--2---:R-:W3:Y:S02]  /*4000*/  LDG.E.U8 R155, desc[UR36][R22.64+0x71] ;  /* 0x00007124169b7981 */ /* 0x004ee4000c1e1100 */
[----:B---3--:R-:W-:-:S05]  /*4010*/  PRMT R89, R155, 0x8880, RZ ;  /* 0x000088809b597816 */ /* 0x008fca00000000ff */
[----:B------:R-:W-:-:S07]  /*4020*/  IMAD R164, R89, R154, RZ ;  /* 0x0000009a59a47224 */ /* 0x000fce00078e02ff */
.L_x_146:
[----:B------:R-:W-:Y:S05]  /*4030*/  BSYNC B1 ;  /* 0x0000000000017941 */ /* 0x000fea0003800000 */
.L_x_145:
[----:B------:R-:W-:Y:S01]  /*4040*/  @!P5 IMAD R145, R145, R153, R164 ;  /* 0x000000999191d224 */ /* 0x000fe200078e02a4 */
[----:B------:R-:W-:Y:S04]  /*4050*/  BSSY B1, `(.L_x_147) ;  /* 0x0000006000017945 */ /* 0x000fe80003800000 */
[----:B------:R0:W-:Y:S01]  /*4060*/  @!P5 STG.E.U8 desc[UR36][R158.64+0x71], R145 ;  /* 0x000071919e00d986 */ /* 0x0001e2000c101124 */
[----:B------:R-:W-:Y:S05]  /*4070*/  @P2 BRA `(.L_x_148) ;  /* 0x00000000000c2947 */ /* 0x000fea0003800000 */
[----:B--2---:R-:W3:Y:S02]  /*4080*/  LDG.E.U8 R155, desc[UR36][R162.64+0x70] ;  /* 0x00007024a29b7981 */ /* 0x004ee4000c1e1100 */
[----:B---3--:R-:W-:-:S05]  /*4090*/  PRMT R89, R155, 0x8880, RZ ;  /* 0x000088809b597816 */ /* 0x008fca00000000ff */
[----:B------:R-:W-:-:S07]  /*40a0*/  IMAD R164, R89, R154, RZ ;  /* 0x0000009a59a47224 */ /* 0x000fce00078e02ff */
.L_x_148:
[----:B------:R-:W-:Y:S05]  /*40b0*/  BSYNC B1 ;  /* 0x0000000000017941 */ /* 0x000fea0003800000 */
.L_x_147:
[C---:B------:R-:W-:Y:S01]  /*40c0*/  ISETP.LT.OR P4, PT, R3.reuse, 0x72, !P1 ;  /* 0x000000720300780c */ /* 0x040fe20004f81670 */
[----:B---3--:R-:W-:Y:S01]  /*40d0*/  @!P2 IMAD R89, R146, R153, R164 ;  /* 0x000000999259a224 */ /* 0x008fe200078e02a4 */
[----:B------:R-:W-:Y:S01]  /*40e0*/  BSSY B1, `(.L_x_149) ;  /* 0x000000b000017945 */ /* 0x000fe20003800000 */
[----:B------:R-:W-:Y:S02]  /*40f0*/  ISETP.LT.OR P3, PT, R3, 0x79, !P0 ;  /* 0x000000790300780c */ /* 0x000fe40004761670 */
[----:B------:R-:W-:Y:S01]  /*4100*/  IADD3 R165, P5, R165, 0x80, RZ ;  /* 0x00000080a5a57810 */ /* 0x000fe20007fbe0ff */
[----:B------:R3:W-:Y:S01]  /*4110*/  @!P2 STG.E.U8 desc[UR36][R8.64+0x70], R89 ;  /* 0x000070590800a986 */ /* 0x0007e2000c101124 */
[C---:B------:R-:W-:Y:S02]  /*4120*/  ISETP.LT.OR P2, PT, R3.reuse, 0x79, !P1 ;  /* 0x000000790300780c */ /* 0x040fe40004f41670 */
[C---:B------:R-:W-:Y:S02]  /*4130*/  ISETP.LT.OR P0, PT, R3.reuse, 0x7a, !P0 ;  /* 0x0000007a0300780c */ /* 0x040fe40004701670 */
[----:B------:R-:W-:-:S02]  /*4140*/  ISETP.LT.OR P1, PT, R3, 0x7a, !P1 ;  /* 0x0000007a0300780c */ /* 0x000fc40004f21670 */
[----:B------:R-:W-:Y:S11]  /*4150*/  @P4 BRA `(.L_x_150) ;  /* 0x00000000000c4947 */ /* 0x000ff60003800000 */
[----:B--2---:R-:W3:Y:S02]  /*4160*/  LDG.E.U8 R155, desc[UR36][R162.64+0x71] ;  /* 0x00007124a29b7981 */ /* 0x004ee4000c1e1100 */
[----:B---3--:R-:W-:-:S05]  /*4170*/  PRMT R89, R155, 0x8880, RZ ;  /* 0x000088809b597816 */ /* 0x008fca00000000ff */
[----:B------:R-:W-:-:S07]  /*4180*/  IMAD R164, R89, R154, RZ ;  /* 0x0000009a59a47224 */ /* 0x000fce00078e02ff */
.L_x_150:
[----:B------:R-:W-:Y:S05]  /*4190*/  BSYNC B1 ;  /* 0x0000000000017941 */ /* 0x000fea0003800000 */
.L_x_149:
[----:B------:R-:W-:Y:S01]  /*41a0*/  @!P4 IMAD R147, R147, R153, R164 ;  /* 0x000000999393c224 */ /* 0x000fe200078e02a4 */
[----:B------:R-:W-:Y:S04]  /*41b0*/  BSSY B1, `(.L_x_151) ;  /* 0x0000006000017945 */ /* 0x000fe80003800000 */
[----:B------:R0:W-:Y:S01]  /*41c0*/  @!P4 STG.E.U8 desc[UR36][R8.64+0x71], R147 ;  /* 0x000071930800c986 */ /* 0x0001e2000c101124 */
[----:B------:R-:W-:Y:S05]  /*41d0*/  @P3 BRA `(.L_x_152) ;  /* 0x00000000000c3947 */ /* 0x000fea0003800000 */
[----:B--2---:R-:W3:Y:S02]  /*41e0*/  LDG.E.U8 R155, desc[UR36][R22.64+0x78] ;  /* 0x00007824169b7981 */ /* 0x004ee4000c1e1100 */
[----:B---3--:R-:W-:-:S05]  /*41f0*/  PRMT R89, R155, 0x8880, RZ ;  /* 0x000088809b597816 */ /* 0x008fca00000000ff */
[----:B------:R-:W-:-:S07]  /*4200*/  IMAD R164, R89, R154, RZ ;  /* 0x0000009a59a47224 */ /* 0x000fce00078e02ff */
.L_x_152:
[----:B------:R-:W-:Y:S05]  /*4210*/  BSYNC B1 ;  /* 0x0000000000017941 */ /* 0x000fea0003800000 */
.L_x_151:
[----:B---3--:R-:W-:Y:S01]  /*4220*/  @!P3 IMAD R89, R148, R153, R164 ;  /* 0x000000999459b224 */ /* 0x008fe200078e02a4 */
[----:B------:R-:W-:Y:S01]  /*4230*/  BSSY B1, `(.L_x_153) ;  /* 0x0000007000017945 */ /* 0x000fe20003800000 */
[----:B----4-:R-:W-:-:S03]  /*4240*/  IMAD.X R91, RZ, RZ, R5, P5 ;  /* 0x000000ffff5b7224 */ /* 0x010fc600028e0605 */
[----:B------:R3:W-:Y:S01]  /*4250*/  @!P3 STG.E.U8 desc[UR36][R158.64+0x78], R89 ;  /* 0x000078599e00b986 */ /* 0x0007e2000c101124 */
[----:B------:R-:W-:Y:S05]  /*4260*/  @P0 BRA `(.L_x_154) ;  /* 0x00000000000c0947 */ /* 0x000fea0003800000 */
[----:B--2---:R-:W2:Y:S02]  /*4270*/  LDG.E.U8 R155, desc[UR36][R22.64+0x79] ;  /* 0x00007924169b7981 */ /* 0x004ea4000c1e1100 */
[----:B--2---:R-:W-:-:S05]  /*4280*/  PRMT R5, R155, 0x8880, RZ ;  /* 0x000088809b057816 */ /* 0x004fca00000000ff */
[----:B------:R-:W-:-:S07]  /*4290*/  IMAD R164, R5, R154, RZ ;  /* 0x0000009a05a47224 */ /* 0x000fce00078e02ff */
.L_x_154:
[----:B------:R-:W-:Y:S05]  /*42a0*/  BSYNC B1 ;  /* 0x0000000000017941 */ /* 0x000fea0003800000 */
.L_x_153:
[----:B------:R-:W-:Y:S01]  /*42b0*/  @!P0 IMAD R149, R149, R153, R164 ;  /* 0x0000009995958224 */ /* 0x000fe200078e02a4 */
[----:B------:R-:W-:Y:S01]  /*42c0*/  BSSY B1, `(.L_x_155) ;  /* 0x0000007000017945 */ /* 0x000fe20003800000 */
[----:B------:R-:W-:-:S03]  /*42d0*/  IMAD R4, R91, R156, RZ ;  /* 0x0000009c5b047224 */ /* 0x000fc600078e02ff */
[----:B------:R4:W-:Y:S01]  /*42e0*/  @!P0 STG.E.U8 desc[UR36][R158.64+0x79], R149 ;  /* 0x000079959e008986 */ /* 0x0009e2000c101124 */
[----:B------:R-:W-:Y:S05]  /*42f0*/  @P2 BRA `(.L_x_156) ;  /* 0x00000000000c2947 */ /* 0x000fea0003800000 */
[----:B--2---:R-:W2:Y:S02]  /*4300*/  LDG.E.U8 R155, desc[UR36][R162.64+0x78] ;  /* 0x00007824a29b7981 */ /* 0x004ea4000c1e1100 */
[----:B--2---:R-:W-:-:S05]  /*4310*/  PRMT R5, R155, 0x8880, RZ ;  /* 0x000088809b057816 */ /* 0x004fca00000000ff */
[----:B------:R-:W-:-:S07]  /*4320*/  IMAD R164, R5, R154, RZ ;  /* 0x0000009a05a47224 */ /* 0x000fce00078e02ff */
.L_x_156:
[----:B------:R-:W-:Y:S05]  /*4330*/  BSYNC B1 ;  /* 0x0000000000017941 */ /* 0x000fea0003800000 */
.L_x_155:
[----:B------:R-:W-:Y:S01]  /*4340*/  @!P2 IMAD R5, R150, R153, R164 ;  /* 0x000000999605a224 */ /* 0x000fe200078e02a4 */
[----:B------:R-:W-:Y:S01]  /*4350*/  BSSY B1, `(.L_x_157) ;  /* 0x0000009000017945 */ /* 0x000fe20003800000 */
[C---:B0-----:R-:W-:Y:S02]  /*4360*/  IMAD R23, R165.reuse, R157, R4 ;  /* 0x0000009da5177224 */ /* 0x041fe400078e0204 */
[CC--:B------:R-:W-:Y:S01]  /*4370*/  IMAD.WIDE.U32 R160, R165.reuse, R156.reuse, R160 ;  /* 0x0000009ca5a07225 */ /* 0x0c0fe200078e00a0 */
[----:B------:R0:W-:Y:S03]  /*4380*/  @!P2 STG.E.U8 desc[UR36][R8.64+0x78], R5 ;  /* 0x000078050800a986 */ /* 0x0001e6000c101124 */
[----:B------:R-:W-:Y:S01]  /*4390*/  IMAD.WIDE.U32 R156, R165, R156, R20 ;  /* 0x0000009ca59c7225 */ /* 0x000fe200078e0014 */
[----:B------:R-:W-:Y:S06]  /*43a0*/  @P1 BRA `(.L_x_158) ;  /* 0x00000000000c1947 */ /* 0x000fec0003800000 */
[----:B--2---:R-:W0:Y:S02]  /*43b0*/  LDG.E.U8 R155, desc[UR36][R162.64+0x79] ;  /* 0x00007924a29b7981 */ /* 0x004e24000c1e1100 */
[----:B0-----:R-:W-:-:S05]  /*43c0*/  PRMT R5, R155, 0x8880, RZ ;  /* 0x000088809b057816 */ /* 0x001fca00000000ff */
[----:B------:R-:W-:-:S07]  /*43d0*/  IMAD R164, R5, R154, RZ ;  /* 0x0000009a05a47224 */ /* 0x000fce00078e02ff */
.L_x_158:
[----:B------:R-:W-:Y:S05]  /*43e0*/  BSYNC B1 ;  /* 0x0000000000017941 */ /* 0x000fea0003800000 */
.L_x_157:
[----:B------:R-:W-:Y:S01]  /*43f0*/  @!P1 IMAD R151, R151, R153, R164 ;  /* 0x0000009997979224 */ /* 0x000fe200078e02a4 */
[----:B------:R-:W-:Y:S01]  /*4400*/  ISETP.GE.AND P2, PT, R0, 0x81, PT ;  /* 0x000000810000780c */ /* 0x000fe20003f46270 */
[----:B------:R-:W-:Y:S01]  /*4410*/  BSSY B1, `(.L_x_159) ;  /* 0x000000c000017945 */ /* 0x000fe20003800000 */
[----:B------:R-:W-:Y:S02]  /*4420*/  IADD3 R4, P5, R156, R12, RZ ;  /* 0x0000000c9c047210 */ /* 0x000fe40007fbe0ff */
[----:B------:R1:W-:Y:S01]  /*4430*/  @!P1 STG.E.U8 desc[UR36][R8.64+0x79], R151 ;  /* 0x0000799708009986 */ /* 0x0003e2000c101124 */
[----:B------:R-:W-:Y:S02]  /*4440*/  ISETP.LT.OR P1, PT, R3, 0x1, !P2 ;  /* 0x000000010300780c */ /* 0x000fe40005721670 */
[----:B0-----:R-:W-:Y:S02]  /*4450*/  IADD3.X R5, R13, R157, R23, P5, !PT ;  /* 0x0000009d0d057210 */ /* 0x001fe40002ffe417 */
[----:B------:R-:W-:-:S02]  /*4460*/  ISETP.GE.AND P0, PT, R0, 0x89, PT ;  /* 0x000000890000780c */ /* 0x000fc40003f06270 */
[----:B------:R-:W-:Y:S02]  /*4470*/  IADD3 R12, P4, P3, R14, R12, R160 ;  /* 0x0000000c0e0c7210 */ /* 0x000fe40007b9e0a0 */
[----:B------:R-:W-:-:S05]  /*4480*/  ISETP.LT.OR P5, PT, R3, 0x2, !P2 ;  /* 0x000000020300780c */ /* 0x000fca00057a1670 */
[----:B-1----:R-:W-:Y:S08]  /*4490*/  @P1 BRA `(.L_x_160) ;  /* 0x00000000000c1947 */ /* 0x002ff00003800000 */
[----:B--2---:R-:W2:Y:S02]  /*44a0*/  LDG.E.U8 R155, desc[UR36][R4.64] ;  /* 0x00000024049b7981 */ /* 0x004ea4000c1e1100 */
[----:B--2---:R-:W-:-:S05]  /*44b0*/  PRMT R9, R155, 0x8880, RZ ;  /* 0x000088809b097816 */ /* 0x004fca00000000ff */
[----:B------:R-:W-:-:S07]  /*44c0*/  IMAD R164, R9, R154, RZ ;  /* 0x0000009a09a47224 */ /* 0x000fce00078e02ff */
.L_x_160:
[----:B------:R-:W-:Y:S05]  /*44d0*/  BSYNC B1 ;  /* 0x0000000000017941 */ /* 0x000fea0003800000 */
.L_x_159:
[----:B------:R-:W-:Y:S01]  /*44e0*/  @!P1 IMAD R9, R24, R153, R164 ;  /* 0x0000009918099224 */ /* 0x000fe200078e02a4 */
[----:B------:R-:W-:Y:S01]  /*44f0*/  BSSY B1, `(.L_x_161) ;  /* 0x0000007000017945 */ /* 0x000fe20003800000 */
[----:B------:R-:W-:-:S03]  /*4500*/  IMAD.IADD R160, R23, 0x1, R161 ;  /* 0x0000000117a07824 */ /* 0x000fc600078e02a1 */
[----:B------:R0:W-:Y:S01]  /*4510*/  @!P1 STG.E.U8 desc[UR36][R6.64], R9 ;  /* 0x0000000906009986 */ /* 0x0001e2000c101124 */
[----:B------:R-:W-:Y:S05]  /*4520*/  @P5 BRA `(.L_x_162) ;  /* 0x00000000000c5947 */ /* 0x000fea0003800000 */
[----:B--2---:R-:W0:Y:S02]  /*4530*/  LDG.E.U8 R155, desc[UR36][R4.64+0x1] ;  /* 0x00000124049b7981 */ /* 0x004e24000c1e1100 */
[----:B0-----:R-:W-:-:S05]  /*4540*/  PRMT R9, R155, 0x8880, RZ ;  /* 0x000088809b097816 */ /* 0x001fca00000000ff */
[----:B------:R-:W-:-:S07]  /*4550*/  IMAD R164, R9, R154, RZ ;  /* 0x0000009a09a47224 */ /* 0x000fce00078e02ff */
.L_x_162:
[----:B------:R-:W-:Y:S05]  /*4560*/  BSYNC B1 ;  /* 0x0000000000017941 */ /* 0x000fea0003800000 */
.L_x_161:
[----:B------:R-:W-:Y:S01]  /*4570*/  ISETP.LT.OR P1, PT, R3, 0x1, !P0 ;  /* 0x000000010300780c */ /* 0x000fe20004721670 */
[----:B------:R-:W-:Y:S01]  /*4580*/  @!P5 IMAD R25, R25, R153, R164 ;  /* 0x000000991919d224 */ /* 0x000fe200078e02a4 */
[----:B------:R-:W-:Y:S01]  /*4590*/  BSSY B1, `(.L_x_163) ;  /* 0x000000a000017945 */ /* 0x000fe20003800000 */
[----:B------:R-:W-:Y:S02]  /*45a0*/  IADD3.X R13, R21, R13, R160, P4, P3 ;  /* 0x0000000d150d7210 */ /* 0x000fe400027e64a0 */
[C---:B------:R-:W-:Y:S01]  /*45b0*/  ISETP.LT.OR P4, PT, R3.reuse, 0x2, !P0 ;  /* 0x000000020300780c */ /* 0x040fe20004781670 */
[----:B------:R1:W-:Y:S01]  /*45c0*/  @!P5 STG.E.U8 desc[UR36][R6.64+0x1], R25 ;  /* 0x000001190600d986 */ /* 0x0003e2000c101124 */
[C---:B------:R-:W-:Y:S02]  /*45d0*/  ISETP.LT.OR P5, PT, R3.reuse, 0x9, !P2 ;  /* 0x000000090300780c */ /* 0x040fe400057a1670 */
[----:B------:R-:W-:-:S04]  /*45e0*/  ISETP.LT.OR P3, PT, R3, 0xa, !P2 ;  /* 0x0000000a0300780c */ /* 0x000fc80005761670 */
[----:B------:R-:W-:Y:S09]  /*45f0*/  @P1 BRA `(.L_x_164) ;  /* 0x00000000000c1947 */ /* 0x000ff20003800000 */
[----:B--2---:R-:W0:Y:S02]  /*4600*/  LDG.E.U8 R155, desc[UR36][R12.64] ;  /* 0x000000240c9b7981 */ /* 0x004e24000c1e1100 */
[----:B0-----:R-:W-:-:S05]  /*4610*/  PRMT R9, R155, 0x8880, RZ ;  /* 0x000088809b097816 */ /* 0x001fca00000000ff */
[----:B------:R-:W-:-:S07]  /*4620*/  IMAD R164, R9, R154, RZ ;  /* 0x0000009a09a47224 */ /* 0x000fce00078e02ff */
.L_x_164:
[----:B------:R-:W-:Y:S05]  /*4630*/  BSYNC B1 ;  /* 0x0000000000017941 */ /* 0x000fea0003800000 */
.L_x_163:
[----:B0-----:R-:W-:Y:S01]  /*4640*/  @!P1 IMAD R9, R26, R153, R164 ;  /* 0x000000991a099224 */ /* 0x001fe200078e02a4 */
[----:B------:R-:W-:Y:S04]  /*4650*/  BSSY B1, `(.L_x_165) ;  /* 0x0000006000017945 */ /* 0x000fe80003800000 */
[----:B------:R0:W-:Y:S01]  /*4660*/  @!P1 STG.E.U8 desc[UR36][R10.64], R9 ;  /* 0x000000090a009986 */ /* 0x0001e2000c101124 */
[----:B------:R-:W-:Y:S05]  /*4670*/  @P4 BRA `(.L_x_166) ;  /* 0x00000000000c4947 */ /* 0x000fea0003800000 */
[----:B--2---:R-:W0:Y:S02]  /*4680*/  LDG.E.U8 R155, desc[UR36][R12.64+0x1] ;  /* 0x000001240c9b7981 */ /* 0x004e24000c1e1100 */
[----:B0-----:R-:W-:-:S05]  /*4690*/  PRMT R9, R155, 0x8880, RZ ;  /* 0x000088809b097816 */ /* 0x001fca00000000ff */
[----:B------:R-:W-:-:S07]  /*46a0*/  IMAD R164, R9, R154, RZ ;  /* 0x0000009a09a47224 */ /* 0x000fce00078e02ff */
.L_x_166:
[----:B------:R-:W-:Y:S05]  /*46b0*/  BSYNC B1 ;  /* 0x0000000000017941 */ /* 0x000fea0003800000 */
.L_x_165:
[----:B------:R-:W-:Y:S01]  /*46c0*/  @!P4 IMAD R27, R27, R153, R164 ;  /* 0x000000991b1bc224 */ /* 0x000fe200078e02a4 */
[----:B------:R-:W-:Y:S04]  /*46d0*/  BSSY B1, `(.L_x_167) ;  /* 0x0000006000017945 */ /* 0x000fe80003800000 */
[----:B------:R0:W-:Y:S01]  /*46e0*/  @!P4 STG.E.U8 desc[UR36][R10.64+0x1], R27 ;  /* 0x0000011b0a00c986 */ /* 0x0001e2000c101124 */
[----:B------:R-:W-:Y:S05]  /*46f0*/  @P5 BRA `(.L_x_168) ;  /* 0x00000000000c5947 */ /* 0x000fea0003800000 */
[----:B--2---:R-:W0:Y:S02]  /*4700*/  LDG.E.U8 R155, desc[UR36][R4.64+0x8] ;  /* 0x00000824049b7981 */ /* 0x004e24000c1e1100 */
[----:B0-----:R-:W-:-:S05]  /*4710*/  PRMT R9, R155, 0x8880, RZ ;  /* 0x000088809b097816 */ /* 0x001fca00000000ff */
[----:B------:R-:W-:-:S07]  /*4720*/  IMAD R164, R9, R154, RZ ;  /* 0x0000009a09a47224 */ /* 0x000fce00078e02ff */
.L_x_168:
[----:B------:R-:W-:Y:S05]  /*4730*/  BSYNC B1 ;  /* 0x0000000000017941 */ /* 0x000fea0003800000 */
.L_x_167:
[----:B0-----:R-:W-:Y:S01]  /*4740*/  @!P5 IMAD R9, R28, R153, R164 ;  /* 0x000000991c09d224 */ /* 0x001fe200078e02a4 */
[----:B------:R-:W-:Y:S04]  /*4750*/  BSSY B1, `(.L_x_169) ;  /* 0x0000006000017945 */ /* 0x000fe80003800000 */
[----:B------:R0:W-:Y:S01]  /*4760*/  @!P5 STG.E.U8 desc[UR36][R6.64+0x8], R9 ;  /* 0x000008090600d986 */ /* 0x0001e2000c101124 */
[----:B------:R-:W-:Y:S05]  /*4770*/  @P3 BRA `(.L_x_170) ;  /* 0x00000000000c3947 */ /* 0x000fea0003800000 */
[----:B--2---:R-:W0:Y:S02]  /*4780*/  LDG.E.U8 R155, desc[UR36][R4.64+0x9] ;  /* 0x00000924049b7981 */ /* 0x004e24000c1e1100 */
[----:B0-----:R-:W-:-:S05]  /*4790*/  PRMT R9, R155, 0x8880, RZ ;  /* 0x000088809b097816 */ /* 0x001fca00000000ff */
[----:B------:R-:W-:-:S07]  /*47a0*/  IMAD R164, R9, R154, RZ ;  /* 0x0000009a09a47224 */ /* 0x000fce00078e02ff */
.L_x_170:
[----:B------:R-:W-:Y:S05]  /*47b0*/  BSYNC B1 ;  /* 0x0000000000017941 */ /* 0x000fea0003800000 */
.L_x_169:
[----:B------:R-:W-:Y:S01]  /*47c0*/  ISETP.LT.OR P5, PT, R3, 0x9, !P0 ;  /* 0x000000090300780c */ /* 0x000fe200047a1670 */
[----:B------:R-:W-:Y:S01]  /*47d0*/  @!P3 IMAD R29, R29, R153, R164 ;  /* 0x000000991d1db224 */ /* 0x000fe200078e02a4 */
[----:B------:R-:W-:Y:S01]  /*47e0*/  BSSY B1, `(.L_x_171) ;  /* 0x0000009000017945 */ /* 0x000fe20003800000 */
[C---:B------:R-:W-:Y:S02]  /*47f0*/  ISETP.LT.OR P4, PT, R3.reuse, 0xa, !P0 ;  /* 0x0000000a0300780c */ /* 0x040fe40004781670 */
[C---:B------:R-:W-:Y:S01]  /*4800*/  ISETP.LT.OR P1, PT, R3.reuse, 0x12, !P2 ;  /* 0x000000120300780c */ /* 0x040fe20005721670 */
[----:B------:R0:W-:Y:S01]  /*4810*/  @!P3 STG.E.U8 desc[UR36][R6.64+0x9], R29 ;  /* 0x0000091d0600b986 */ /* 0x0001e2000c101124 */
[----:B------:R-:W-:-:S06]  /*4820*/  ISETP.LT.OR P3, PT, R3, 0x11, !P2 ;  /* 0x000000110300780c */ /* 0x000fcc0005761670 */
[----:B------:R-:W-:Y:S07]  /*4830*/  @P5 BRA `(.L_x_172) ;  /* 0x00000000000c5947 */ /* 0x000fee0003800000 */
[----:B--2---:R-:W0:Y:S02]  /*4840*/  LDG.E.U8 R155, desc[UR36][R12.64+0x8] ;  /* 0x000008240c9b7981 */ /* 0x004e24000c1e1100 */
[----:B0-----:R-:W-:-:S05]  /*4850*/  PRMT R9, R155, 0x8880, RZ ;  /* 0x000088809b097816 */ /* 0x001fca00000000ff */
[----:B------:R-:W-:-:S07]  /*4860*/  IMAD R164, R9, R154, RZ ;  /* 0x0000009a09a47224 */ /* 0x000fce00078e02ff */
.L_x_172:
[----:B------:R-:W-:Y:S05]  /*4870*/  BSYNC B1 ;  /* 0x0000000000017941 */ /* 0x000fea0003800000 */
.L_x_171:
[----:B0-----:R-:W-:Y:S01]  /*4880*/  @!P5 IMAD R9, R30, R153, R164 ;  /* 0x000000991e09d224 */ /* 0x001fe200078e02a4 */
[----:B------:R-:W-:Y:S04]  /*4890*/  BSSY B1, `(.L_x_173) ;  /* 0x0000006000017945 */ /* 0x000fe80003800000 */
[----:B------:R0:W-:Y:S01]  /*48a0*/  @!P5 STG.E.U8 desc[UR36][R10.64+0x8], R9 ;  /* 0x000008090a00d986 */ /* 0x0001e2000c101124 */
[----:B------:R-:W-:Y:S05]  /*48b0*/  @P4 BRA `(.L_x_174) ;  /* 0x00000000000c4947 */ /* 0x000fea0003800000 */
[----:B--2---:R-:W0:Y:S02]  /*48c0*/  LDG.E.U8 R155, desc[UR36][R12.64+0x9] ;  /* 0x000009240c9b7981 */ /* 0x004e24000c1e1100 */
[----:B0-----:R-:W-:-:S05]  /*48d0*/  PRMT R9, R155, 0x8880, RZ ;  /* 0x000088809b097816 */ /* 0x001fca00000000ff */
[----:B------:R-:W-:-:S07]  /*48e0*/  IMAD R164, R9, R154, RZ ;  /* 0x0000009a09a47224 */ /* 0x000fce00078e02ff */
.L_x_174:
[----:B------:R-:W-:Y:S05]  /*48f0*/  BSYNC B1 ;  /* 0x0000000000017941 */ /* 0x000fea0003800000 */
.L_x_173:
[----:B------:R-:W-:Y:S01]  /*4900*/  @!P4 IMAD R31, R31, R153, R164 ;  /* 0x000000991f1fc224 */ /* 0x000fe200078e02a4 */
[----:B------:R-:W-:Y:S04]  /*4910*/  BSSY B1, `(.L_x_175) ;  /* 0x0000006000017945 */ /* 0x000fe80003800000 */
[----:B------:R0:W-:Y:S01]  /*4920*/  @!P4 STG.E.U8 desc[UR36][R10.64+0x9], R31 ;  /* 0x0000091f0a00c986 */ /* 0x0001e2000c101124 */
[----:B------:R-:W-:Y:S05]  /*4930*/  @P3 BRA `(.L_x_176) ;  /* 0x00000000000c3947 */ /* 0x000fea0003800000 */
[----:B--2---:R-:W0:Y:S02]  /*4940*/  LDG.E.U8 R155, desc[UR36][R4.64+0x10] ;  /* 0x00001024049b7981 */ /* 0x004e24000c1e1100 */
[----:B0-----:R-:W-:-:S05]  /*4950*/  PRMT R9, R155, 0x8880, RZ ;  /* 0x000088809b097816 */ /* 0x001fca00000000ff */
[----:B------:R-:W-:-:S07]  /*4960*/  IMAD R164, R9, R154, RZ ;  /* 0x0000009a09a47224 */ /* 0x000fce00078e02ff */
.L_x_176:
[----:B------:R-:W-:Y:S05]  /*4970*/  BSYNC B1 ;  /* 0x0000000000017941 */ /* 0x000fea0003800000 */
.L_x_175:
[----:B0-----:R-:W-:Y:S01]  /*4980*/  @!P3 IMAD R9, R32, R153, R164 ;  /* 0x000000992009b224 */ /* 0x001fe200078e02a4 */
[----:B------:R-:W-:Y:S04]  /*4990*/  BSSY B1, `(.L_x_177) ;  /* 0x0000006000017945 */ /* 0x000fe80003800000 */
[----:B------:R0:W-:Y:S01]  /*49a0*/  @!P3 STG.E.U8 desc[UR36][R6.64+0x10], R9 ;  /* 0x000010090600b986 */ /* 0x0001e2000c101124 */
[----:B------:R-:W-:Y:S05]  /*49b0*/  @P1 BRA `(.L_x_178) ;  /* 0x00000000000c1947 */ /* 0x000fea0003800000 */
[----:B--2---:R-:W0:Y:S02]  /*49c0*/  LDG.E.U8 R155, desc[UR36][R4.64+0x11] ;  /* 0x00001124049b7981 */ /* 0x004e24000c1e1100 */
[----:B0-----:R-:W-:-:S05]  /*49d0*/  PRMT R9, R155, 0x8880, RZ ;  /* 0x000088809b097816 */ /* 0x001fca00000000ff */
[----:B------:R-:W-:-:S07]  /*49e0*/  IMAD R164, R9, R154, RZ ;  /* 0x0000009a09a47224 */ /* 0x000fce00078e02ff */
.L_x_178:
[----:B------:R-:W-:Y:S05]  /*49f0*/  BSYNC B1 ;  /* 0x0000000000017941 */ /* 0x000fea0003800000 */
.L_x_177:
        /* <DEDUP_REMOVED lines=11> */
.L_x_180:
[----:B------:R-:W-:Y:S05]  /*4ab0*/  BSYNC B1 ;  /* 0x0000000000017941 */ /* 0x000fea0003800000 */
.L_x_179:
[----:B0-----:R-:W-:Y:S01]  /*4ac0*/  @!P4 IMAD R9, R34, R153, R164 ;  /* 0x000000992209c224 */ /* 0x001fe200078e02a4 */
[----:B------:R-:W-:Y:S04]  /*4ad0*/  BSSY B1, `(.L_x_181) ;  /* 0x0000006000017945 */ /* 0x000fe80003800000 */
[----:B------:R0:W-:Y:S01]  /*4ae0*/  @!P4 STG.E.U8 desc[UR36][R10.64+0x10], R9 ;  /* 0x000010090a00c986 */ /* 0x0001e2000c101124 */
[----:B------:R-:W-:Y:S05]  /*4af0*/  @P3 BRA `(.L_x_182) ;  /* 0x00000000000c3947 */ /* 0x000fea0003800000 */
[----:B--2---:R-:W0:Y:S02]  /*4b00*/  LDG.E.U8 R155, desc[UR36][R12.64+0x11] ;  /* 0x000011240c9b7981 */ /* 0x004e24000c1e1100 */
[----:B0-----:R-:W-:-:S05]  /*4b10*/  PRMT R9, R155, 0x8880, RZ ;  /* 0x000088809b097816 */ /* 0x001fca00000000ff */
[----:B------:R-:W-:-:S07]  /*4b20*/  IMAD R164, R9, R154, RZ ;  /* 0x0000009a09a47224 */ /* 0x000fce00078e02ff */
.L_x_182:
[----:B------:R-:W-:Y:S05]  /*4b30*/  BSYNC B1 ;  /* 0x0000000000017941 */ /* 0x000fea0003800000 */
.L_x_181:
[----:B------:R-:W-:Y:S01]  /*4b40*/  @!P3 IMAD R35, R35, R153, R164 ;  /* 0x000000992323b224 */ /* 0x000fe200078e02a4 */
[----:B------:R-:W-:Y:S04]  /*4b50*/  BSSY B1, `(.L_x_183) ;  /* 0x0000006000017945 */ /* 0x000fe80003800000 */
[----:B------:R0:W-:Y:S01]  /*4b60*/  @!P3 STG.E.U8 desc[UR36][R10.64+0x11], R35 ;  /* 0x000011230a00b986 */ /* 0x0001e2000c101124 */
[----:B------:R-:W-:Y:S05]  /*4b70*/  @P5 BRA `(.L_x_184) ;  /* 0x00000000000c5947 */ /* 0x000fea0003800000 */
[----:B--2---:R-:W0:Y:S02]  /*4b80*/  LDG.E.U8 R155, desc[UR36][R4.64+0x18] ;  /* 0x00001824049b7981 */ /* 0x004e24000c1e1100 */
[----:B0-----:R-:W-:-:S05]  /*4b90*/  PRMT R9, R155, 0x8880, RZ ;  /* 0x000088809b097816 */ /* 0x001fca00000000ff */
[----:B------:R-:W-:-:S07]  /*4ba0*/  IMAD R164, R9, R154, RZ ;  /* 0x0000009a09a47224 */ /* 0x000fce00078e02ff */
.L_x_184:
[----:B------:R-:W-:Y:S05]  /*4bb0*/  BSYNC B1 ;  /* 0x0000000000017941 */ /* 0x000fea0003800000 */
.L_x_183:
[----:B0-----:R-:W-:Y:S01]  /*4bc0*/  @!P5 IMAD R9, R36, R153, R164 ;  /* 0x000000992409d224 */ /* 0x001fe200078e02a4 */
[----:B------:R-:W-:Y:S04]  /*4bd0*/  BSSY B1, `(.L_x_185) ;  /* 0x0000006000017945 */ /* 0x000fe80003800000 */
[----:B------:R0:W-:Y:S01]  /*4be0*/  @!P5 STG.E.U8 desc[UR36][R6.64+0x18], R9 ;  /* 0x000018090600d986 */ /* 0x0001e2000c101124 */
[----:B------:R-:W-:Y:S05]  /*4bf0*/  @P1 BRA `(.L_x_186) ;  /* 0x00000000000c1947 */ /* 0x000fea0003800000 */
[----:B--2---:R-:W0:Y:S02]  /*4c00*/  LDG.E.U8 R155, desc[UR36][R4.64+0x19] ;  /* 0x00001924049b7981 */ /* 0x004e24000c1e1100 */
[----:B0-----:R-:W-:-:S05]  /*4c10*/  PRMT R9, R155, 0x8880, RZ ;  /* 0x000088809b097816 */ /* 0x001fca00000000ff */
[----:B------:R-:W-:-:S07]  /*4c20*/  IMAD R164, R9, R154, RZ ;  /* 0x0000009a09a47224 */ /* 0x000fce00078e02ff */
.L_x_186:
[----:B------:R-:W-:Y:S05]  /*4c30*/  BSYNC B1 ;  /* 0x0000000000017941 */ /* 0x000fea0003800000 */
.L_x_185:
        /* <DEDUP_REMOVED lines=11> */
.L_x_188:
[----:B------:R-:W-:Y:S05]  /*4cf0*/  BSYNC B1 ;  /* 0x0000000000017941 */ /* 0x000fea0003800000 */
.L_x_187:
[----:B0-----:R-:W-:Y:S01]  /*4d00*/  @!P4 IMAD R9, R38, R153, R164 ;  /* 0x000000992609c224 */ /* 0x001fe200078e02a4 */
[----:B------:R-:W-:Y:S04]  /*4d10*/  BSSY B1, `(.L_x_189) ;  /* 0x0000006000017945 */ /* 0x000fe80003800000 */
[----:B------:R0:W-:Y:S01]  /*4d20*/  @!P4 STG.E.U8 desc[UR36][R10.64+0x18], R9 ;  /* 0x000018090a00c986 */ /* 0x0001e2000c101124 */
[----:B------:R-:W-:Y:S05]  /*4d30*/  @P3 BRA `(.L_x_190) ;  /* 0x00000000000c3947 */ /* 0x000fea0003800000 */
[----:B--2---:R-:W0:Y:S02]  /*4d40*/  LDG.E.U8 R155, desc[UR36][R12.64+0x19] ;  /* 0x000019240c9b7981 */ /* 0x004e24000c1e1100 */
[----:B0-----:R-:W-:-:S05]  /*4d50*/  PRMT R9, R155, 0x8880, RZ ;  /* 0x000088809b097816 */ /* 0x001fca00000000ff */
[----:B------:R-:W-:-:S07]  /*4d60*/  IMAD R164, R9, R154, RZ ;  /* 0x0000009a09a47224 */ /* 0x000fce00078e02ff */
.L_x_190:
[----:B------:R-:W-:Y:S05]  /*4d70*/  BSYNC B1 ;  /* 0x0000000000017941 */ /* 0x000fea0003800000 */
.L_x_189:
[----:B------:R-:W-:Y:S01]  /*4d80*/  @!P3 IMAD R39, R39, R153, R164 ;  /* 0x000000992727b224 */ /* 0x000fe200078e02a4 */
[----:B------:R-:W-:Y:S04]  /*4d90*/  BSSY B1, `(.L_x_191) ;  /* 0x0000006000017945 */ /* 0x000fe80003800000 */
[----:B------:R0:W-:Y:S01]  /*4da0*/  @!P3 STG.E.U8 desc[UR36][R10.64+0x19], R39 ;  /* 0x000019270a00b986 */ /* 0x0001e2000c101124 */
[----:B------:R-:W-:Y:S05]  /*4db0*/  @P5 BRA `(.L_x_192) ;  /* 0x00000000000c5947 */ /* 0x000fea0003800000 */
[----:B--2---:R-:W0:Y:S02]  /*4dc0*/  LDG.E.U8 R155, desc[UR36][R4.64+0x20] ;  /* 0x00002024049b7981 */ /* 0x004e24000c1e1100 */
[----:B0-----:R-:W-:-:S05]  /*4dd0*/  PRMT R9, R155, 0x8880, RZ ;  /* 0x000088809b097816 */ /* 0x001fca00000000ff */
[----:B------:R-:W-:-:S07]  /*4de0*/  IMAD R164, R9, R154, RZ ;  /* 0x0000009a09a47224 */ /* 0x000fce00078e02ff */
.L_x_192:
[----:B------:R-:W-:Y:S05]  /*4df0*/  BSYNC B1 ;  /* 0x0000000000017941 */ /* 0x000fea0003800000 */
.L_x_191:
[----:B0-----:R-:W-:Y:S01]  /*4e00*/  @!P5 IMAD R9, R40, R153, R164 ;  /* 0x000000992809d224 */ /* 0x001fe200078e02a4 */
[----:B------:R-:W-:Y:S04]  /*4e10*/  BSSY B1, `(.L_x_193) ;  /* 0x0000006000017945 */ /* 0x000fe80003800000 */
[----:B------:R0:W-:Y:S01]  /*4e20*/  @!P5 STG.E.U8 desc[UR36][R6.64+0x20], R9 ;  /* 0x000020090600d986 */ /* 0x0001e2000c101124 */
[----:B------:R-:W-:Y:S05]  /*4e30*/  @P1 BRA `(.L_x_194) ;  /* 0x00000000000c1947 */ /* 0x000fea0003800000 */
[----:B--2---:R-:W0:Y:S02]  /*4e40*/  LDG.E.U8 R155, desc[UR36][R4.64+0x21] ;  /* 0x00002124049b7981 */ /* 0x004e24000c1e1100 */
[----:B0-----:R-:W-:-:S05]  /*4e50*/  PRMT R9, R155, 0x8880, RZ ;  /* 0x000088809b097816 */ /* 0x001fca00000000ff */
[----:B------:R-:W-:-:S07]  /*4e60*/  IMAD R164, R9, R154, RZ ;  /* 0x0000009a09a47224 */ /* 0x000fce00078e02ff */
.L_x_194:
[----:B------:R-:W-:Y:S05]  /*4e70*/  BSYNC B1 ;  /* 0x0000000000017941 */ /* 0x000fea0003800000 */
.L_x_193:
        /* <DEDUP_REMOVED lines=11> */
.L_x_196:
[----:B------:R-:W-:Y:S05]  /*4f30*/  BSYNC B1 ;  /* 0x0000000000017941 */ /* 0x000fea0003800000 */
.L_x_195:
[----:B0-----:R-:W-:Y:S01]  /*4f40*/  @!P4 IMAD R9, R42, R153, R164 ;  /* 0x000000992a09c224 */ /* 0x001fe200078e02a4 */
[----:B------:R-:W-:Y:S04]  /*4f50*/  BSSY B1, `(.L_x_197) ;  /* 0x0000006000017945 */ /* 0x000fe80003800000 */
[----:B------:R0:W-:Y:S01]  /*4f60*/  @!P4 STG.E.U8 desc[UR36][R10.64+0x20], R9 ;  /* 0x000020090a00c986 */ /* 0x0001e2000c101124 */
[----:B------:R-:W-:Y:S05]  /*4f70*/  @P3 BRA `(.L_x_198) ;  /* 0x00000000000c3947 */ /* 0x000fea0003800000 */
[----:B--2---:R-:W0:Y:S02]  /*4f80*/  LDG.E.U8 R155, desc[UR36][R12.64+0x21] ;  /* 0x000021240c9b7981 */ /* 0x004e24000c1e1100 */
[----:B0-----:R-:W-:-:S05]  /*4f90*/  PRMT R9, R155, 0x8880, RZ ;  /* 0x000088809b097816 */ /* 0x001fca00000000ff */
[----:B------:R-:W-:-:S07]  /*4fa0*/  IMAD R164, R9, R154, RZ ;  /* 0x0000009a09a47224 */ /* 0x000fce00078e02ff */
.L_x_198:
[----:B------:R-:W-:Y:S05]  /*4fb0*/  BSYNC B1 ;  /* 0x0000000000017941 */ /* 0x000fea0003800000 */
.L_x_197:
[----:B------:R-:W-:Y:S01]  /*4fc0*/  @!P3 IMAD R43, R43, R153, R164 ;  /* 0x000000992b2bb224 */ /* 0x000fe200078e02a4 */
[----:B------:R-:W-:Y:S04]  /*4fd0*/  BSSY B1, `(.L_x_199) ;  /* 0x0000006000017945 */ /* 0x000fe80003800000 */
[----:B------:R0:W-:Y:S01]  /*4fe0*/  @!P3 STG.E.U8 desc[UR36][R10.64+0x21], R43 ;  /* 0x0000212b0a00b986 */ /* 0x0001e2000c101124 */
[----:B------:R-:W-:Y:S05]  /*4ff0*/  @P5 BRA `(.L_x_200) ;  /* 0x00000000000c5947 */ /* 0x000fea0003800000 */
[----:B--2---:R-:W0:Y:S02]  /*5000*/  LDG.E.U8 R155, desc[UR36][R4.64+0x28] ;  /* 0x00002824049b7981 */ /* 0x004e24000c1e1100 */
[----:B0-----:R-:W-:-:S05]  /*5010*/  PRMT R9, R155, 0x8880, RZ ;  /* 0x000088809b097816 */ /* 0x001fca00000000ff */
[----:B------:R-:W-:-:S07]  /*5020*/  IMAD R164, R9, R154, RZ ;  /* 0x0000009a09a47224 */ /* 0x000fce00078e02ff */
.L_x_200:
[----:B------:R-:W-:Y:S05]  /*5030*/  BSYNC B1 ;  /* 0x0000000000017941 */ /* 0x000fea0003800000 */
.L_x_199:
[----:B0-----:R-:W-:Y:S01]  /*5040*/  @!P5 IMAD R9, R44, R153, R164 ;  /* 0x000000992c09d224 */ /* 0x001fe200078e02a4 */
[----:B------:R-:W-:Y:S04]  /*5050*/  BSSY B1, `(.L_x_201) ;  /* 0x0000006000017945 */ /* 0x000fe80003800000 */
[----:B------:R0:W-:Y:S01]  /*5060*/  @!P5 STG.E.U8 desc[UR36][R6.64+0x28], R9 ;  /* 0x000028090600d986 */ /* 0x0001e2000c101124 */
[----:B------:R-:W-:Y:S05]  /*5070*/  @P1 BRA `(.L_x_202) ;  /* 0x00000000000c1947 */ /* 0x000fea0003800000 */
[----:B--2---:R-:W0:Y:S02]  /*5080*/  LDG.E.U8 R155, desc[UR36][R4.64+0x29] ;  /* 0x00002924049b7981 */ /* 0x004e24000c1e1100 */
[----:B0-----:R-:W-:-:S05]  /*5090*/  PRMT R9, R155, 0x8880, RZ ;  /* 0x000088809b097816 */ /* 0x001fca00000000ff */
[----:B------:R-:W-:-:S07]  /*50a0*/  IMAD R164, R9, R154, RZ ;  /* 0x0000009a09a47224 */ /* 0x000fce00078e02ff */
.L_x_202:
[----:B------:R-:W-:Y:S05]  /*50b0*/  BSYNC B1 ;  /* 0x0000000000017941 */ /* 0x000fea0003800000 */
.L_x_201:
        /* <DEDUP_REMOVED lines=11> */
.L_x_204:
[----:B------:R-:W-:Y:S05]  /*5170*/  BSYNC B1 ;  /* 0x0000000000017941 */ /* 0x000fea0003800000 */
.L_x_203:
[----:B0-----:R-:W-:Y:S01]  /*5180*/  @!P4 IMAD R9, R46, R153, R164 ;  /* 0x000000992e09c224 */ /* 0x001fe200078e02a4 */
[----:B------:R-:W-:Y:S04]  /*5190*/  BSSY B1, `(.L_x_205) ;  /* 0x0000006000017945 */ /* 0x000fe80003800000 */
[----:B------:R0:W-:Y:S01]  /*51a0*/  @!P4 STG.E.U8 desc[UR36][R10.64+0x28], R9 ;  /* 0x000028090a00c986 */ /* 0x0001e2000c101124 */
[----:B------:R-:W-:Y:S05]  /*51b0*/  @P3 BRA `(.L_x_206) ;  /* 0x00000000000c3947 */ /* 0x000fea0003800000 */
[----:B--2---:R-:W0:Y:S02]  /*51c0*/  LDG.E.U8 R155, desc[UR36][R12.64+0x29] ;  /* 0x000029240c9b7981 */ /* 0x004e24000c1e1100 */
[----:B0-----:R-:W-:-:S05]  /*51d0*/  PRMT R9, R155, 0x8880, RZ ;  /* 0x000088809b097816 */ /* 0x001fca00000000ff */
[----:B------:R-:W-:-:S07]  /*51e0*/  IMAD R164, R9, R154, RZ ;  /* 0x0000009a09a47224 */ /* 0x000fce00078e02ff */
.L_x_206:
[----:B------:R-:W-:Y:S05]  /*51f0*/  BSYNC B1 ;  /* 0x0000000000017941 */ /* 0x000fea0003800000 */
.L_x_205:
[----:B------:R-:W-:Y:S01]  /*5200*/  @!P3 IMAD R47, R47, R153, R164 ;  /* 0x000000992f2fb224 */ /* 0x000fe200078e02a4 */
[----:B------:R-:W-:Y:S04]  /*5210*/  BSSY B1, `(.L_x_207) ;  /* 0x0000006000017945 */ /* 0x000fe80003800000 */
[----:B------:R0:W-:Y:S01]  /*5220*/  @!P3 STG.E.U8 desc[UR36][R10.64+0x29], R47 ;  /* 0x0000292f0a00b986 */ /* 0x0001e2000c101124 */
[----:B------:R-:W-:Y:S05]  /*5230*/  @P5 BRA `(.L_x_208) ;  /* 0x00000000000c5947 */ /* 0x000fea0003800000 */
[----:B--2---:R-:W0:Y:S02]  /*5240*/  LDG.E.U8 R155, desc[UR36][R4.64+0x30] ;  /* 0x00003024049b7981 */ /* 0x004e24000c1e1100 */
[----:B0-----:R-:W-:-:S05]  /*5250*/  PRMT R9, R155, 0x8880, RZ ;  /* 0x000088809b097816 */ /* 0x001fca00000000ff */
[----:B------:R-:W-:-:S07]  /*5260*/  IMAD R164, R9, R154, RZ ;  /* 0x0000009a09a47224 */ /* 0x000fce00078e02ff */
.L_x_208:
[----:B------:R-:W-:Y:S05]  /*5270*/  BSYNC B1 ;  /* 0x0000000000017941 */ /* 0x000fea0003800000 */
.L_x_207:
[----:B0-----:R-:W-:Y:S01]  /*5280*/  @!P5 IMAD R9, R48, R153, R164 ;  /* 0x000000993009d224 */ /* 0x001fe200078e02a4 */
[----:B------:R-:W-:Y:S04]  /*5290*/  BSSY B1, `(.L_x_209) ;  /* 0x0000006000017945 */ /* 0x000fe80003800000 */
[----:B------:R0:W-:Y:S01]  /*52a0*/  @!P5 STG.E.U8 desc[UR36][R6.64+0x30], R9 ;  /* 0x000030090600d986 */ /* 0x0001e2000c101124 */
[----:B------:R-:W-:Y:S05]  /*52b0*/  @P1 BRA `(.L_x_210) ;  /* 0x00000000000c1947 */ /* 0x000fea0003800000 */
[----:B--2---:R-:W0:Y:S02]  /*52c0*/  LDG.E.U8 R155, desc[UR36][R4.64+0x31] ;  /* 0x00003124049b7981 */ /* 0x004e24000c1e1100 */
[----:B0-----:R-:W-:-:S05]  /*52d0*/  PRMT R9, R155, 0x8880, RZ ;  /* 0x000088809b097816 */ /* 0x001fca00000000ff */
[----:B------:R-:W-:-:S07]  /*52e0*/  IMAD R164, R9, R154, RZ ;  /* 0x0000009a09a47224 */ /* 0x000fce00078e02ff */
.L_x_210:
[----:B------:R-:W-:Y:S05]  /*52f0*/  BSYNC B1 ;  /* 0x0000000000017941 */ /* 0x000fea0003800000 */
.L_x_209:
        /* <DEDUP_REMOVED lines=11> */
.L_x_212:
[----:B------:R-:W-:Y:S05]  /*53b0*/  BSYNC B1 ;  /* 0x0000000000017941 */ /* 0x000fea0003800000 */
.L_x_211:
[----:B0-----:R-:W-:Y:S01]  /*53c0*/  @!P4 IMAD R9, R50, R153, R164 ;  /* 0x000000993209c224 */ /* 0x001fe200078e02a4 */
[----:B------:R-:W-:Y:S04]  /*53d0*/  BSSY B1, `(.L_x_213) ;  /* 0x0000006000017945 */ /* 0x000fe80003800000 */
[----:B------:R0:W-:Y:S01]  /*53e0*/  @!P4 STG.E.U8 desc[UR36][R10.64+0x30], R9 ;  /* 0x000030090a00c986 */ /* 0x0001e2000c101124 */
[----:B------:R-:W-:Y:S05]  /*53f0*/  @P3 BRA `(.L_x_214) ;  /* 0x00000000000c3947 */ /* 0x000fea0003800000 */
[----:B--2---:R-:W0:Y:S02]  /*5400*/  LDG.E.U8 R155, desc[UR36][R12.64+0x31] ;  /* 0x000031240c9b7981 */ /* 0x004e24000c1e1100 */
[----:B0-----:R-:W-:-:S05]  /*5410*/  PRMT R9, R155, 0x8880, RZ ;  /* 0x000088809b097816 */ /* 0x001fca00000000ff */
[----:B------:R-:W-:-:S07]  /*5420*/  IMAD R164, R9, R154, RZ ;  /* 0x0000009a09a47224 */ /* 0x000fce00078e02ff */
.L_x_214:
[----:B------:R-:W-:Y:S05]  /*5430*/  BSYNC B1 ;  /* 0x0000000000017941 */ /* 0x000fea0003800000 */
.L_x_213:
[----:B------:R-:W-:Y:S01]  /*5440*/  @!P3 IMAD R51, R51, R153, R164 ;  /* 0x000000993333b224 */ /* 0x000fe200078e02a4 */
[----:B------:R-:W-:Y:S04]  /*5450*/  BSSY B1, `(.L_x_215) ;  /* 0x0000006000017945 */ /* 0x000fe80003800000 */
[----:B------:R0:W-:Y:S01]  /*5460*/  @!P3 STG.E.U8 desc[UR36][R10.64+0x31], R51 ;  /* 0x000031330a00b986 */ /* 0x0001e2000c101124 */
[----:B------:R-:W-:Y:S05]  /*5470*/  @P5 BRA `(.L_x_216) ;  /* 0x00000000000c5947 */ /* 0x000fea0003800000 */
[----:B--2---:R-:W0:Y:S02]  /*5480*/  LDG.E.U8 R155, desc[UR36][R4.64+0x38] ;  /* 0x00003824049b7981 */ /* 0x004e24000c1e1100 */
[----:B0-----:R-:W-:-:S05]  /*5490*/  PRMT R9, R155, 0x8880, RZ ;  /* 0x000088809b097816 */ /* 0x001fca00000000ff */
[----:B------:R-:W-:-:S07]  /*54a0*/  IMAD R164, R9, R154, RZ ;  /* 0x0000009a09a47224 */ /* 0x000fce00078e02ff */
.L_x_216:
[----:B------:R-:W-:Y:S05]  /*54b0*/  BSYNC B1 ;  /* 0x0000000000017941 */ /* 0x000fea0003800000 */
.L_x_215:
[----:B0-----:R-:W-:Y:S01]  /*54c0*/  @!P5 IMAD R9, R52, R153, R164 ;  /* 0x000000993409d224 */ /* 0x001fe200078e02a4 */
[----:B------:R-:W-:Y:S04]  /*54d0*/  BSSY B1, `(.L_x_217) ;  /* 0x0000006000017945 */ /* 0x000fe80003800000 */
[----:B------:R0:W-:Y:S01]  /*54e0*/  @!P5 STG.E.U8 desc[UR36][R6.64+0x38], R9 ;  /* 0x000038090600d986 */ /* 0x0001e2000c101124 */
[----:B------:R-:W-:Y:S05]  /*54f0*/  @P1 BRA `(.L_x_218) ;  /* 0x00000000000c1947 */ /* 0x000fea0003800000 */
[----:B--2---:R-:W0:Y:S02]  /*5500*/  LDG.E.U8 R155, desc[UR36][R4.64+0x39] ;  /* 0x00003924049b7981 */ /* 0x004e24000c1e1100 */
[----:B0-----:R-:W-:-:S05]  /*5510*/  PRMT R9, R155, 0x8880, RZ ;  /* 0x000088809b097816 */ /* 0x001fca00000000ff */
[----:B------:R-:W-:-:S07]  /*5520*/  IMAD R164, R9, R154, RZ ;  /* 0x0000009a09a47224 */ /* 0x000fce00078e02ff */
.L_x_218:
[----:B------:R-:W-:Y:S05]  /*5530*/  BSYNC B1 ;  /* 0x0000000000017941 */ /* 0x000fea0003800000 */
.L_x_217:
        /* <DEDUP_REMOVED lines=11> */
.L_x_220:
[----:B------:R-:W-:Y:S05]  /*55f0*/  BSYNC B1 ;  /* 0x0000000000017941 */ /* 0x000fea0003800000 */
.L_x_219:
[----:B0-----:R-:W-:Y:S01]  /*5600*/  @!P4 IMAD R9, R54, R153, R164 ;  /* 0x000000993609c224 */ /* 0x001fe200078e02a4 */
[----:B------:R-:W-:Y:S04]  /*5610*/  BSSY B1, `(.L_x_221) ;  /* 0x0000006000017945 */ /* 0x000fe80003800000 */
[----:B------:R0:W-:Y:S01]  /*5620*/  @!P4 STG.E.U8 desc[UR36][R10.64+0x38], R9 ;  /* 0x000038090a00c986 */ /* 0x0001e2000c101124 */
[----:B------:R-:W-:Y:S05]  /*5630*/  @P3 BRA `(.L_x_222) ;  /* 0x00000000000c3947 */ /* 0x000fea0003800000 */
[----:B--2---:R-:W0:Y:S02]  /*5640*/  LDG.E.U8 R155, desc[UR36][R12.64+0x39] ;  /* 0x000039240c9b7981 */ /* 0x004e24000c1e1100 */
[----:B0-----:R-:W-:-:S05]  /*5650*/  PRMT R9, R155, 0x8880, RZ ;  /* 0x000088809b097816 */ /* 0x001fca00000000ff */
[----:B------:R-:W-:-:S07]  /*5660*/  IMAD R164, R9, R154, RZ ;  /* 0x0000009a09a47224 */ /* 0x000fce00078e02ff */
.L_x_222:
[----:B------:R-:W-:Y:S05]  /*5670*/  BSYNC B1 ;  /* 0x0000000000017941 */ /* 0x000fea0003800000 */
.L_x_221:
[----:B------:R-:W-:Y:S01]  /*5680*/  @!P3 IMAD R55, R55, R153, R164 ;  /* 0x000000993737b224 */ /* 0x000fe200078e02a4 */
[----:B------:R-:W-:Y:S04]  /*5690*/  BSSY B1, `(.L_x_223) ;  /* 0x0000006000017945 */ /* 0x000fe80003800000 */
[----:B------:R0:W-:Y:S01]  /*56a0*/  @!P3 STG.E.U8 desc[UR36][R10.64+0x39], R55 ;  /* 0x000039370a00b986 */ /* 0x0001e2000c101124 */
[----:B------:R-:W-:Y:S05]  /*56b0*/  @P5 BRA `(.L_x_224) ;  /* 0x00000000000c5947 */ /* 0x000fea0003800000 */
[----:B--2---:R-:W0:Y:S02]  /*56c0*/  LDG.E.U8 R155, desc[UR36][R4.64+0x40] ;  /* 0x00004024049b7981 */ /* 0x004e24000c1e1100 */
[----:B0-----:R-:W-:-:S05]  /*56d0*/  PRMT R9, R155, 0x8880, RZ ;  /* 0x000088809b097816 */ /* 0x001fca00000000ff */
[----:B------:R-:W-:-:S07]  /*56e0*/  IMAD R164, R9, R154, RZ ;  /* 0x0000009a09a47224 */ /* 0x000fce00078e02ff */
.L_x_224:
[----:B------:R-:W-:Y:S05]  /*56f0*/  BSYNC B1 ;  /* 0x0000000000017941 */ /* 0x000fea0003800000 */
.L_x_223:
[----:B0-----:R-:W-:Y:S01]  /*5700*/  @!P5 IMAD R9, R56, R153, R164 ;  /* 0x000000993809d224 */ /* 0x001fe200078e02a4 */
[----:B------:R-:W-:Y:S04]  /*5710*/  BSSY B1, `(.L_x_225) ;  /* 0x0000006000017945 */ /* 0x000fe80003800000 */
[----:B------:R0:W-:Y:S01]  /*5720*/  @!P5 STG.E.U8 desc[UR36][R6.64+0x40], R9 ;  /* 0x000040090600d986 */ /* 0x0001e2000c101124 */
[----:B------:R-:W-:Y:S05]  /*5730*/  @P1 BRA `(.L_x_226) ;  /* 0x00000000000c1947 */ /* 0x000fea0003800000 */
[----:B--2---:R-:W0:Y:S02]  /*5740*/  LDG.E.U8 R155, desc[UR36][R4.64+0x41] ;  /* 0x00004124049b7981 */ /* 0x004e24000c1e1100 */
[----:B0-----:R-:W-:-:S05]  /*5750*/  PRMT R9, R155, 0x8880, RZ ;  /* 0x000088809b097816 */ /* 0x001fca00000000ff */
[----:B------:R-:W-:-:S07]  /*5760*/  IMAD R164, R9, R154, RZ ;  /* 0x0000009a09a47224 */ /* 0x000fce00078e02ff */
.L_x_226:
[----:B------:R-:W-:Y:S05]  /*5770*/  BSYNC B1 ;  /* 0x0000000000017941 */ /* 0x000fea0003800000 */
.L_x_225:
        /* <DEDUP_REMOVED lines=11> */
.L_x_228:
[----:B------:R-:W-:Y:S05]  /*5830*/  BSYNC B1 ;  /* 0x0000000000017941 */ /* 0x000fea0003800000 */
.L_x_227:
[----:B0-----:R-:W-:Y:S01]  /*5840*/  @!P4 IMAD R9, R58, R153, R164 ;  /* 0x000000993a09c224 */ /* 0x001fe200078e02a4 */
[----:B------:R-:W-:Y:S04]  /*5850*/  BSSY B1, `(.L_x_229) ;  /* 0x0000006000017945 */ /* 0x000fe80003800000 */
[----:B------:R0:W-:Y:S01]  /*5860*/  @!P4 STG.E.U8 desc[UR36][R10.64+0x40], R9 ;  /* 0x000040090a00c986 */ /* 0x0001e2000c101124 */
[----:B------:R-:W-:Y:S05]  /*5870*/  @P3 BRA `(.L_x_230) ;  /* 0x00000000000c3947 */ /* 0x000fea0003800000 */
[----:B--2---:R-:W0:Y:S02]  /*5880*/  LDG.E.U8 R155, desc[UR36][R12.64+0x41] ;  /* 0x000041240c9b7981 */ /* 0x004e24000c1e1100 */
[----:B0-----:R-:W-:-:S05]  /*5890*/  PRMT R9, R155, 0x8880, RZ ;  /* 0x000088809b097816 */ /* 0x001fca00000000ff */
[----:B------:R-:W-:-:S07]  /*58a0*/  IMAD R164, R9, R154, RZ ;  /* 0x0000009a09a47224 */ /* 0x000fce00078e02ff */
.L_x_230:
[----:B------:R-:W-:Y:S05]  /*58b0*/  BSYNC B1 ;  /* 0x0000000000017941 */ /* 0x000fea0003800000 */
.L_x_229:
[----:B------:R-:W-:Y:S01]  /*58c0*/  @!P3 IMAD R59, R59, R153, R164 ;  /* 0x000000993b3bb224 */ /* 0x000fe200078e02a4 */
[----:B------:R-:W-:Y:S04]  /*58d0*/  BSSY B1, `(.L_x_231) ;  /* 0x0000006000017945 */ /* 0x000fe80003800000 */
[----:B------:R0:W-:Y:S01]  /*58e0*/  @!P3 STG.E.U8 desc[UR36][R10.64+0x41], R59 ;  /* 0x0000413b0a00b986 */ /* 0x0001e2000c101124 */
[----:B------:R-:W-:Y:S05]  /*58f0*/  @P5 BRA `(.L_x_232) ;  /* 0x00000000000c5947 */ /* 0x000fea0003800000 */
[----:B--2---:R-:W0:Y:S02]  /*5900*/  LDG.E.U8 R155, desc[UR36][R4.64+0x48] ;  /* 0x00004824049b7981 */ /* 0x004e24000c1e1100 */
[----:B0-----:R-:W-:-:S05]  /*5910*/  PRMT R9, R155, 0x8880, RZ ;  /* 0x000088809b097816 */ /* 0x001fca00000000ff */
[----:B------:R-:W-:-:S07]  /*5920*/  IMAD R164, R9, R154, RZ ;  /* 0x0000009a09a47224 */ /* 0x000fce00078e02ff */
.L_x_232:
[----:B------:R-:W-:Y:S05]  /*5930*/  BSYNC B1 ;  /* 0x0000000000017941 */ /* 0x000fea0003800000 */
.L_x_231:
[----:B0-----:R-:W-:Y:S01]  /*5940*/  @!P5 IMAD R9, R60, R153, R164 ;  /* 0x000000993c09d224 */ /* 0x001fe200078e02a4 */
[----:B------:R-:W-:Y:S04]  /*5950*/  BSSY B1, `(.L_x_233) ;  /* 0x0000006000017945 */ /* 0x000fe80003800000 */
[----:B------:R0:W-:Y:S01]  /*5960*/  @!P5 STG.E.U8 desc[UR36][R6.64+0x48], R9 ;  /* 0x000048090600d986 */ /* 0x0001e2000c101124 */
[----:B------:R-:W-:Y:S05]  /*5970*/  @P1 BRA `(.L_x_234) ;  /* 0x00000000000c1947 */ /* 0x000fea0003800000 */
[----:B--2---:R-:W0:Y:S02]  /*5980*/  LDG.E.U8 R155, desc[UR36][R4.64+0x49] ;  /* 0x00004924049b7981 */ /* 0x004e24000c1e1100 */
[----:B0-----:R-:W-:-:S05]  /*5990*/  PRMT R9, R155, 0x8880, RZ ;  /* 0x000088809b097816 */ /* 0x001fca00000000ff */
[----:B------:R-:W-:-:S07]  /*59a0*/  IMAD R164, R9, R154, RZ ;  /* 0x0000009a09a47224 */ /* 0x000fce00078e02ff */
.L_x_234:
[----:B------:R-:W-:Y:S05]  /*59b0*/  BSYNC B1 ;  /* 0x0000000000017941 */ /* 0x000fea0003800000 */
.L_x_233:
        /* <DEDUP_REMOVED lines=11> */
.L_x_236:
[----:B------:R-:W-:Y:S05]  /*5a70*/  BSYNC B1 ;  /* 0x0000000000017941 */ /* 0x000fea0003800000 */
.L_x_235:
[----:B0-----:R-:W-:Y:S01]  /*5a80*/  @!P4 IMAD R9, R62, R153, R164 ;  /* 0x000000993e09c224 */ /* 0x001fe200078e02a4 */
[----:B------:R-:W-:Y:S04]  /*5a90*/  BSSY B1, `(.L_x_237) ;  /* 0x0000006000017945 */ /* 0x000fe80003800000 */
[----:B------:R0:W-:Y:S01]  /*5aa0*/  @!P4 STG.E.U8 desc[UR36][R10.64+0x48], R9 ;  /* 0x000048090a00c986 */ /* 0x0001e2000c101124 */
[----:B------:R-:W-:Y:S05]  /*5ab0*/  @P3 BRA `(.L_x_238) ;  /* 0x00000000000c3947 */ /* 0x000fea0003800000 */
[----:B--2---:R-:W0:Y:S02]  /*5ac0*/  LDG.E.U8 R155, desc[UR36][R12.64+0x49] ;  /* 0x000049240c9b7981 */ /* 0x004e24000c1e1100 */
[----:B0-----:R-:W-:-:S05]  /*5ad0*/  PRMT R9, R155, 0x8880, RZ ;  /* 0x000088809b097816 */ /* 0x001fca00000000ff */
[----:B------:R-:W-:-:S07]  /*5ae0*/  IMAD R164, R9, R154, RZ ;  /* 0x0000009a09a47224 */ /* 0x000fce00078e02ff */
.L_x_238:
[----:B------:R-:W-:Y:S05]  /*5af0*/  BSYNC B1 ;  /* 0x0000000000017941 */ /* 0x000fea0003800000 */
.L_x_237:
[----:B------:R-:W-:Y:S01]  /*5b00*/  @!P3 IMAD R63, R63, R153, R164 ;  /* 0x000000993f3fb224 */ /* 0x000fe200078e02a4 */
[----:B------:R-:W-:Y:S04]  /*5b10*/  BSSY B1, `(.L_x_239) ;  /* 0x0000006000017945 */ /* 0x000fe80003800000 */
[----:B------:R0:W-:Y:S01]  /*5b20*/  @!P3 STG.E.U8 desc[UR36][R10.64+0x49], R63 ;  /* 0x0000493f0a00b986 */ /* 0x0001e2000c101124 */
[----:B------:R-:W-:Y:S05]  /*5b30*/  @P5 BRA `(.L_x_240) ;  /* 0x00000000000c5947 */ /* 0x000fea0003800000 */
[----:B--2---:R-:W0:Y:S02]  /*5b40*/  LDG.E.U8 R155, desc[UR36][R4.64+0x50] ;  /* 0x00005024049b7981 */ /* 0x004e24000c1e1100 */
[----:B0-----:R-:W-:-:S05]  /*5b50*/  PRMT R9, R155, 0x8880, RZ ;  /* 0x000088809b097816 */ /* 0x001fca00000000ff */
[----:B------:R-:W-:-:S07]  /*5b60*/  IMAD R164, R9, R154, RZ ;  /* 0x0000009a09a47224 */ /* 0x000fce00078e02ff */
.L_x_240:
[----:B------:R-:W-:Y:S05]  /*5b70*/  BSYNC B1 ;  /* 0x0000000000017941 */ /* 0x000fea0003800000 */
.L_x_239:
[----:B0-----:R-:W-:Y:S01]  /*5b80*/  @!P5 IMAD R9, R64, R153, R164 ;  /* 0x000000994009d224 */ /* 0x001fe200078e02a4 */
[----:B------:R-:W-:Y:S04]  /*5b90*/  BSSY B1, `(.L_x_241) ;  /* 0x0000006000017945 */ /* 0x000fe80003800000 */
[----:B------:R0:W-:Y:S01]  /*5ba0*/  @!P5 STG.E.U8 desc[UR36][R6.64+0x50], R9 ;  /* 0x000050090600d986 */ /* 0x0001e2000c101124 */
[----:B------:R-:W-:Y:S05]  /*5bb0*/  @P1 BRA `(.L_x_242) ;  /* 0x00000000000c1947 */ /* 0x000fea0003800000 */
[----:B--2---:R-:W0:Y:S02]  /*5bc0*/  LDG.E.U8 R155, desc[UR36][R4.64+0x51] ;  /* 0x00005124049b7981 */ /* 0x004e24000c1e1100 */
[----:B0-----:R-:W-:-:S05]  /*5bd0*/  PRMT R9, R155, 0x8880, RZ ;  /* 0x000088809b097816 */ /* 0x001fca00000000ff */
[----:B------:R-:W-:-:S07]  /*5be0*/  IMAD R164, R9, R154, RZ ;  /* 0x0000009a09a47224 */ /* 0x000fce00078e02ff */
.L_x_242:
[----:B------:R-:W-:Y:S05]  /*5bf0*/  BSYNC B1 ;  /* 0x0000000000017941 */ /* 0x000fea0003800000 */
.L_x_241:
        /* <DEDUP_REMOVED lines=11> */
.L_x_244:
[----:B------:R-:W-:Y:S05]  /*5cb0*/  BSYNC B1 ;  /* 0x0000000000017941 */ /* 0x000fea0003800000 */
.L_x_243:
[----:B0-----:R-:W-:Y:S01]  /*5cc0*/  @!P4 IMAD R9, R66, R153, R164 ;  /* 0x000000994209c224 */ /* 0x001fe200078e02a4 */
[----:B------:R-:W-:Y:S04]  /*5cd0*/  BSSY B1, `(.L_x_245) ;  /* 0x0000006000017945 */ /* 0x000fe80003800000 */
[----:B------:R0:W-:Y:S01]  /*5ce0*/  @!P4 STG.E.U8 desc[UR36][R10.64+0x50], R9 ;  /* 0x000050090a00c986 */ /* 0x0001e2000c101124 */
[----:B------:R-:W-:Y:S05]  /*5cf0*/  @P3 BRA `(.L_x_246) ;  /* 0x00000000000c3947 */ /* 0x000fea0003800000 */
[----:B--2---:R-:W0:Y:S02]  /*5d00*/  LDG.E.U8 R155, desc[UR36][R12.64+0x51] ;  /* 0x000051240c9b7981 */ /* 0x004e24000c1e1100 */
[----:B0-----:R-:W-:-:S05]  /*5d10*/  PRMT R9, R155, 0x8880, RZ ;  /* 0x000088809b097816 */ /* 0x001fca00000000ff */
[----:B------:R-:W-:-:S07]  /*5d20*/  IMAD R164, R9, R154, RZ ;  /* 0x0000009a09a47224 */ /* 0x000fce00078e02ff */
.L_x_246:
[----:B------:R-:W-:Y:S05]  /*5d30*/  BSYNC B1 ;  /* 0x0000000000017941 */ /* 0x000fea0003800000 */
.L_x_245:
[----:B------:R-:W-:Y:S01]  /*5d40*/  @!P3 IMAD R67, R67, R153, R164 ;  /* 0x000000994343b224 */ /* 0x000fe200078e02a4 */
[----:B------:R-:W-:Y:S04]  /*5d50*/  BSSY B1, `(.L_x_247) ;  /* 0x0000006000017945 */ /* 0x000fe80003800000 */
[----:B------:R0:W-:Y:S01]  /*5d60*/  @!P3 STG.E.U8 desc[UR36][R10.64+0x51], R67 ;  /* 0x000051430a00b986 */ /* 0x0001e2000c101124 */
[----:B------:R-:W-:Y:S05]  /*5d70*/  @P5 BRA `(.L_x_248) ;  /* 0x00000000000c5947 */ /* 0x000fea0003800000 */
[----:B--2---:R-:W0:Y:S02]  /*5d80*/  LDG.E.U8 R155, desc[UR36][R4.64+0x58] ;  /* 0x00005824049b7981 */ /* 0x004e24000c1e1100 */
[----:B0-----:R-:W-:-:S05]  /*5d90*/  PRMT R9, R155, 0x8880, RZ ;  /* 0x000088809b097816 */ /* 0x001fca00000000ff */
[----:B------:R-:W-:-:S07]  /*5da0*/  IMAD R164, R9, R154, RZ ;  /* 0x0000009a09a47224 */ /* 0x000fce00078e02ff */
.L_x_248:
[----:B------:R-:W-:Y:S05]  /*5db0*/  BSYNC B1 ;  /* 0x0000000000017941 */ /* 0x000fea0003800000 */
.L_x_247:
[----:B0-----:R-:W-:Y:S01]  /*5dc0*/  @!P5 IMAD R9, R68, R153, R164 ;  /* 0x000000994409d224 */ /* 0x001fe200078e02a4 */
[----:B------:R-:W-:Y:S04]  /*5dd0*/  BSSY B1, `(.L_x_249) ;  /* 0x0000006000017945 */ /* 0x000fe80003800000 */
[----:B------:R0:W-:Y:S01]  /*5de0*/  @!P5 STG.E.U8 desc[UR36][R6.64+0x58], R9 ;  /* 0x000058090600d986 */ /* 0x0001e2000c101124 */
[----:B------:R-:W-:Y:S05]  /*5df0*/  @P1 BRA `(.L_x_250) ;  /* 0x00000000000c1947 */ /* 0x000fea0003800000 */
[----:B--2---:R-:W0:Y:S02]  /*5e00*/  LDG.E.U8 R155, desc[UR36][R4.64+0x59] ;  /* 0x00005924049b7981 */ /* 0x004e24000c1e1100 */
[----:B0-----:R-:W-:-:S05]  /*5e10*/  PRMT R9, R155, 0x8880, RZ ;  /* 0x000088809b097816 */ /* 0x001fca00000000ff */
[----:B------:R-:W-:-:S07]  /*5e20*/  IMAD R164, R9, R154, RZ ;  /* 0x0000009a09a47224 */ /* 0x000fce00078e02ff */
.L_x_250:
[----:B------:R-:W-:Y:S05]  /*5e30*/  BSYNC B1 ;  /* 0x0000000000017941 */ /* 0x000fea0003800000 */
.L_x_249:
        /* <DEDUP_REMOVED lines=11> */
.L_x_252:
[----:B------:R-:W-:Y:S05]  /*5ef0*/  BSYNC B1 ;  /* 0x0000000000017941 */ /* 0x000fea0003800000 */
.L_x_251:
[----:B0-----:R-:W-:Y:S01]  /*5f00*/  @!P4 IMAD R9, R70, R153, R164 ;  /* 0x000000994609c224 */ /* 0x001fe200078e02a4 */
[----:B------:R-:W-:Y:S04]  /*5f10*/  BSSY B1, `(.L_x_253) ;  /* 0x0000006000017945 */ /* 0x000fe80003800000 */
[----:B------:R0:W-:Y:S01]  /*5f20*/  @!P4 STG.E.U8 desc[UR36][R10.64+0x58], R9 ;  /* 0x000058090a00c986 */ /* 0x0001e2000c101124 */
[----:B------:R-:W-:Y:S05]  /*5f30*/  @P3 BRA `(.L_x_254) ;  /* 0x00000000000c3947 */ /* 0x000fea0003800000 */
[----:B--2---:R-:W0:Y:S02]  /*5f40*/  LDG.E.U8 R155, desc[UR36][R12.64+0x59] ;  /* 0x000059240c9b7981 */ /* 0x004e24000c1e1100 */
[----:B0-----:R-:W-:-:S05]  /*5f50*/  PRMT R9, R155, 0x8880, RZ ;  /* 0x000088809b097816 */ /* 0x001fca00000000ff */
[----:B------:R-:W-:-:S07]  /*5f60*/  IMAD R164, R9, R154, RZ ;  /* 0x0000009a09a47224 */ /* 0x000fce00078e02ff */
.L_x_254:
[----:B------:R-:W-:Y:S05]  /*5f70*/  BSYNC B1 ;  /* 0x0000000000017941 */ /* 0x000fea0003800000 */
.L_x_253:
[----:B------:R-:W-:Y:S01]  /*5f80*/  @!P3 IMAD R71, R71, R153, R164 ;  /* 0x000000994747b224 */ /* 0x000fe200078e02a4 */
[----:B------:R-:W-:Y:S04]  /*5f90*/  BSSY B1, `(.L_x_255) ;  /* 0x0000006000017945 */ /* 0x000fe80003800000 */
[----:B------:R0:W-:Y:S01]  /*5fa0*/  @!P3 STG.E.U8 desc[UR36][R10.64+0x59], R71 ;  /* 0x000059470a00b986 */ /* 0x0001e2000c101124 */
[----:B------:R-:W-:Y:S05]  /*5fb0*/  @P5 BRA `(.L_x_256) ;  /* 0x00000000000c5947 */ /* 0x000fea0003800000 */
[----:B--2---:R-:W0:Y:S02]  /*5fc0*/  LDG.E.U8 R155, desc[UR36][R4.64+0x60] ;  /* 0x00006024049b7981 */ /* 0x004e24000c1e1100 */
[----:B0-----:R-:W-:-:S05]  /*5fd0*/  PRMT R9, R155, 0x8880, RZ ;  /* 0x000088809b097816 */ /* 0x001fca00000000ff */
[----:B------:R-:W-:-:S07]  /*5fe0*/  IMAD R164, R9, R154, RZ ;  /* 0x0000009a09a47224 */ /* 0x000fce00078e02ff */
.L_x_256:
[----:B------:R-:W-:Y:S05]  /*5ff0*/  BSYNC B1 ;  /* 0x0000000000017941 */ /* 0x000fea0003800000 */
.L_x_255:
[----:B0-----:R-:W-:Y:S01]  /*6000*/  @!P5 IMAD R9, R72, R153, R164 ;  /* 0x000000994809d224 */ /* 0x001fe200078e02a4 */
[----:B------:R-:W-:Y:S04]  /*6010*/  BSSY B1, `(.L_x_257) ;  /* 0x0000006000017945 */ /* 0x000fe80003800000 */
[----:B------:R0:W-:Y:S01]  /*6020*/  @!P5 STG.E.U8 desc[UR36][R6.64+0x60], R9 ;  /* 0x000060090600d986 */ /* 0x0001e2000c101124 */
[----:B------:R-:W-:Y:S05]  /*6030*/  @P1 BRA `(.L_x_258) ;  /* 0x00000000000c1947 */ /* 0x000fea0003800000 */
[----:B--2---:R-:W0:Y:S02]  /*6040*/  LDG.E.U8 R155, desc[UR36][R4.64+0x61] ;  /* 0x00006124049b7981 */ /* 0x004e24000c1e1100 */
[----:B0-----:R-:W-:-:S05]  /*6050*/  PRMT R9, R155, 0x8880, RZ ;  /* 0x000088809b097816 */ /* 0x001fca00000000ff */
[----:B------:R-:W-:-:S07]  /*6060*/  IMAD R164, R9, R154, RZ ;  /* 0x0000009a09a47224 */ /* 0x000fce00078e02ff */
.L_x_258:
[----:B------:R-:W-:Y:S05]  /*6070*/  BSYNC B1 ;  /* 0x0000000000017941 */ /* 0x000fea0003800000 */
.L_x_257:
        /* <DEDUP_REMOVED lines=11> */
.L_x_260:
[----:B------:R-:W-:Y:S05]  /*6130*/  BSYNC B1 ;  /* 0x0000000000017941 */ /* 0x000fea0003800000 */
.L_x_259:
[----:B0-----:R-:W-:Y:S01]  /*6140*/  @!P4 IMAD R9, R74, R153, R164 ;  /* 0x000000994a09c224 */ /* 0x001fe200078e02a4 */
[----:B------:R-:W-:Y:S04]  /*6150*/  BSSY B1, `(.L_x_261) ;  /* 0x0000006000017945 */ /* 0x000fe80003800000 */
[----:B------:R0:W-:Y:S01]  /*6160*/  @!P4 STG.E.U8 desc[UR36][R10.64+0x60], R9 ;  /* 0x000060090a00c986 */ /* 0x0001e2000c101124 */
[----:B------:R-:W-:Y:S05]  /*6170*/  @P3 BRA `(.L_x_262) ;  /* 0x00000000000c3947 */ /* 0x000fea0003800000 */
[----:B--2---:R-:W0:Y:S02]  /*6180*/  LDG.E.U8 R155, desc[UR36][R12.64+0x61] ;  /* 0x000061240c9b7981 */ /* 0x004e24000c1e1100 */
[----:B0-----:R-:W-:-:S05]  /*6190*/  PRMT R9, R155, 0x8880, RZ ;  /* 0x000088809b097816 */ /* 0x001fca00000000ff */
[----:B------:R-:W-:-:S07]  /*61a0*/  IMAD R164, R9, R154, RZ ;  /* 0x0000009a09a47224 */ /* 0x000fce00078e02ff */
.L_x_262:
[----:B------:R-:W-:Y:S05]  /*61b0*/  BSYNC B1 ;  /* 0x0000000000017941 */ /* 0x000fea0003800000 */
.L_x_261:
[----:B------:R-:W-:Y:S01]  /*61c0*/  @!P3 IMAD R75, R75, R153, R164 ;  /* 0x000000994b4bb224 */ /* 0x000fe200078e02a4 */
[----:B------:R-:W-:Y:S04]  /*61d0*/  BSSY B1, `(.L_x_263) ;  /* 0x0000006000017945 */ /* 0x000fe80003800000 */
[----:B------:R0:W-:Y:S01]  /*61e0*/  @!P3 STG.E.U8 desc[UR36][R10.64+0x61], R75 ;  /* 0x0000614b0a00b986 */ /* 0x0001e2000c101124 */
[----:B------:R-:W-:Y:S05]  /*61f0*/  @P5 BRA `(.L_x_264) ;  /* 0x00000000000c5947 */ /* 0x000fea0003800000 */
[----:B--2---:R-:W0:Y:S02]  /*6200*/  LDG.E.U8 R155, desc[UR36][R4.64+0x68] ;  /* 0x00006824049b7981 */ /* 0x004e24000c1e1100 */
[----:B0-----:R-:W-:-:S05]  /*6210*/  PRMT R9, R155, 0x8880, RZ ;  /* 0x000088809b097816 */ /* 0x001fca00000000ff */
[----:B------:R-:W-:-:S07]  /*6220*/  IMAD R164, R9, R154, RZ ;  /* 0x0000009a09a47224 */ /* 0x000fce00078e02ff */
.L_x_264:
[----:B------:R-:W-:Y:S05]  /*6230*/  BSYNC B1 ;  /* 0x0000000000017941 */ /* 0x000fea0003800000 */
.L_x_263:
[----:B0-----:R-:W-:Y:S01]  /*6240*/  @!P5 IMAD R9, R76, R153, R164 ;  /* 0x000000994c09d224 */ /* 0x001fe200078e02a4 */
[----:B------:R-:W-:Y:S04]  /*6250*/  BSSY B1, `(.L_x_265) ;  /* 0x0000006000017945 */ /* 0x000fe80003800000 */
[----:B------:R0:W-:Y:S01]  /*6260*/  @!P5 STG.E.U8 desc[UR36][R6.64+0x68], R9 ;  /* 0x000068090600d986 */ /* 0x0001e2000c101124 */
[----:B------:R-:W-:Y:S05]  /*6270*/  @P1 BRA `(.L_x_266) ;  /* 0x00000000000c1947 */ /* 0x000fea0003800000 */
[----:B--2---:R-:W0:Y:S02]  /*6280*/  LDG.E.U8 R155, desc[UR36][R4.64+0x69] ;  /* 0x00006924049b7981 */ /* 0x004e24000c1e1100 */
[----:B0-----:R-:W-:-:S05]  /*6290*/  PRMT R9, R155, 0x8880, RZ ;  /* 0x000088809b097816 */ /* 0x001fca00000000ff */
[----:B------:R-:W-:-:S07]  /*62a0*/  IMAD R164, R9, R154, RZ ;  /* 0x0000009a09a47224 */ /* 0x000fce00078e02ff */
.L_x_266:
[----:B------:R-:W-:Y:S05]  /*62b0*/  BSYNC B1 ;  /* 0x0000000000017941 */ /* 0x000fea0003800000 */
.L_x_265:
        /* <DEDUP_REMOVED lines=11> */
.L_x_268:
[----:B------:R-:W-:Y:S05]  /*6370*/  BSYNC B1 ;  /* 0x0000000000017941 */ /* 0x000fea0003800000 */
.L_x_267:
[----:B0-----:R-:W-:Y:S01]  /*6380*/  @!P4 IMAD R9, R78, R153, R164 ;  /* 0x000000994e09c224 */ /* 0x001fe200078e02a4 */
[----:B------:R-:W-:Y:S04]  /*6390*/  BSSY B1, `(.L_x_269) ;  /* 0x0000006000017945 */ /* 0x000fe80003800000 */
[----:B------:R0:W-:Y:S01]  /*63a0*/  @!P4 STG.E.U8 desc[UR36][R10.64+0x68], R9 ;  /* 0x000068090a00c986 */ /* 0x0001e2000c101124 */
[----:B------:R-:W-:Y:S05]  /*63b0*/  @P3 BRA `(.L_x_270) ;  /* 0x00000000000c3947 */ /* 0x000fea0003800000 */
[----:B--2---:R-:W0:Y:S02]  /*63c0*/  LDG.E.U8 R155, desc[UR36][R12.64+0x69] ;  /* 0x000069240c9b7981 */ /* 0x004e24000c1e1100 */
[----:B0-----:R-:W-:-:S05]  /*63d0*/  PRMT R9, R155, 0x8880, RZ ;  /* 0x000088809b097816 */ /* 0x001fca00000000ff */
[----:B------:R-:W-:-:S07]  /*63e0*/  IMAD R164, R9, R154, RZ ;  /* 0x0000009a09a47224 */ /* 0x000fce00078e02ff */
.L_x_270:
[----:B------:R-:W-:Y:S05]  /*63f0*/  BSYNC B1 ;  /* 0x0000000000017941 */ /* 0x000fea0003800000 */
.L_x_269:
[----:B------:R-:W-:Y:S01]  /*6400*/  @!P3 IMAD R79, R79, R153, R164 ;  /* 0x000000994f4fb224 */ /* 0x000fe200078e02a4 */
[----:B------:R-:W-:Y:S04]  /*6410*/  BSSY B1, `(.L_x_271) ;  /* 0x0000006000017945 */ /* 0x000fe80003800000 */
[----:B------:R0:W-:Y:S01]  /*6420*/  @!P3 STG.E.U8 desc[UR36][R10.64+0x69], R79 ;  /* 0x0000694f0a00b986 */ /* 0x0001e2000c101124 */
[----:B------:R-:W-:Y:S05]  /*6430*/  @P5 BRA `(.L_x_272) ;  /* 0x00000000000c5947 */ /* 0x000fea0003800000 */
[----:B--2---:R-:W0:Y:S02]  /*6440*/  LDG.E.U8 R155, desc[UR36][R4.64+0x70] ;  /* 0x00007024049b7981 */ /* 0x004e24000c1e1100 */
[----:B0-----:R-:W-:-:S05]  /*6450*/  PRMT R9, R155, 0x8880, RZ ;  /* 0x000088809b097816 */ /* 0x001fca00000000ff */
[----:B------:R-:W-:-:S07]  /*6460*/  IMAD R164, R9, R154, RZ ;  /* 0x0000009a09a47224 */ /* 0x000fce00078e02ff */
.L_x_272:
[----:B------:R-:W-:Y:S05]  /*6470*/  BSYNC B1 ;  /* 0x0000000000017941 */ /* 0x000fea0003800000 */
.L_x_271:
[----:B0-----:R-:W-:Y:S01]  /*6480*/  @!P5 IMAD R9, R80, R153, R164 ;  /* 0x000000995009d224 */ /* 0x001fe200078e02a4 */
[----:B------:R-:W-:Y:S04]  /*6490*/  BSSY B1, `(.L_x_273) ;  /* 0x0000006000017945 */ /* 0x000fe80003800000 */
[----:B------:R0:W-:Y:S01]  /*64a0*/  @!P5 STG.E.U8 desc[UR36][R6.64+0x70], R9 ;  /* 0x000070090600d986 */ /* 0x0001e2000c101124 */
[----:B------:R-:W-:Y:S05]  /*64b0*/  @P1 BRA `(.L_x_274) ;  /* 0x00000000000c1947 */ /* 0x000fea0003800000 */
[----:B--2---:R-:W0:Y:S02]  /*64c0*/  LDG.E.U8 R155, desc[UR36][R4.64+0x71] ;  /* 0x00007124049b7981 */ /* 0x004e24000c1e1100 */
[----:B0-----:R-:W-:-:S05]  /*64d0*/  PRMT R9, R155, 0x8880, RZ ;  /* 0x000088809b097816 */ /* 0x001fca00000000ff */
[----:B------:R-:W-:-:S07]  /*64e0*/  IMAD R164, R9, R154, RZ ;  /* 0x0000009a09a47224 */ /* 0x000fce00078e02ff */
.L_x_274:
[----:B------:R-:W-:Y:S05]  /*64f0*/  BSYNC B1 ;  /* 0x0000000000017941 */ /* 0x000fea0003800000 */
.L_x_273:
[----:B------:R-:W-:Y:S01]  /*6500*/  ISETP.LT.OR P4, PT, R3, 0x71, !P0 ;  /* 0x000000710300780c */ /* 0x000fe20004781670 */
[----:B------:R-:W-:Y:S01]  /*6510*/  @!P1 IMAD R81, R81, R153, R164 ;  /* 0x0000009951519224 */ /* 0x000fe200078e02a4 */
[----:B------:R-:W-:Y:S01]  /*6520*/  BSSY B1, `(.L_x_275) ;  /* 0x000000a000017945 */ /* 0x000fe20003800000 */
[C---:B------:R-:W-:Y:S02]  /*6530*/  ISETP.LT.OR P3, PT, R3.reuse, 0x72, !P0 ;  /* 0x000000720300780c */ /* 0x040fe40004761670 */
        /* <DEDUP_REMOVED lines=8> */
.L_x_276:
[----:B------:R-:W-:Y:S05]  /*65c0*/  BSYNC B1 ;  /* 0x0000000000017941 */ /* 0x000fea0003800000 */
.L_x_275:
[----:B0-----:R-:W-:Y:S01]  /*65d0*/  @!P4 IMAD R9, R82, R153, R164 ;  /* 0x000000995209c224 */ /* 0x001fe200078e02a4 */
[----:B------:R-:W-:Y:S04]  /*65e0*/  BSSY B1, `(.L_x_277) ;  /* 0x0000006000017945 */ /* 0x000fe80003800000 */
[----:B------:R0:W-:Y:S01]  /*65f0*/  @!P4 STG.E.U8 desc[UR36][R10.64+0x70], R9 ;  /* 0x000070090a00c986 */ /* 0x0001e2000c101124 */
[----:B------:R-:W-:Y:S05]  /*6600*/  @P3 BRA `(.L_x_278) ;  /* 0x00000000000c3947 */ /* 0x000fea0003800000 */
[----:B--2---:R-:W0:Y:S02]  /*6610*/  LDG.E.U8 R155, desc[UR36][R12.64+0x71] ;  /* 0x000071240c9b7981 */ /* 0x004e24000c1e1100 */
[----:B0-----:R-:W-:-:S05]  /*6620*/  PRMT R9, R155, 0x8880, RZ ;  /* 0x000088809b097816 */ /* 0x001fca00000000ff */
[----:B------:R-:W-:-:S07]  /*6630*/  IMAD R164, R9, R154, RZ ;  /* 0x0000009a09a47224 */ /* 0x000fce00078e02ff */
.L_x_278:
[----:B------:R-:W-:Y:S05]  /*6640*/  BSYNC B1 ;  /* 0x0000000000017941 */ /* 0x000fea0003800000 */
.L_x_277:
[----:B------:R-:W-:Y:S01]  /*6650*/  @!P3 IMAD R83, R83, R153, R164 ;  /* 0x000000995353b224 */ /* 0x000fe200078e02a4 */
[----:B------:R-:W-:Y:S04]  /*6660*/  BSSY B1, `(.L_x_279) ;  /* 0x0000006000017945 */ /* 0x000fe80003800000 */
[----:B------:R0:W-:Y:S01]  /*6670*/  @!P3 STG.E.U8 desc[UR36][R10.64+0x71], R83 ;  /* 0x000071530a00b986 */ /* 0x0001e2000c101124 */
[----:B------:R-:W-:Y:S05]  /*6680*/  @P1 BRA `(.L_x_280) ;  /* 0x00000000000c1947 */ /* 0x000fea0003800000 */
[----:B--2---:R-:W0:Y:S02]  /*6690*/  LDG.E.U8 R155, desc[UR36][R4.64+0x78] ;  /* 0x00007824049b7981 */ /* 0x004e24000c1e1100 */
[----:B0-----:R-:W-:-:S05]  /*66a0*/  PRMT R9, R155, 0x8880, RZ ;  /* 0x000088809b097816 */ /* 0x001fca00000000ff */
[----:B------:R-:W-:-:S07]  /*66b0*/  IMAD R164, R9, R154, RZ ;  /* 0x0000009a09a47224 */ /* 0x000fce00078e02ff */
.L_x_280:
[----:B------:R-:W-:Y:S05]  /*66c0*/  BSYNC B1 ;  /* 0x0000000000017941 */ /* 0x000fea0003800000 */
.L_x_279:
[----:B0-----:R-:W-:Y:S01]  /*66d0*/  @!P1 IMAD R9, R84, R153, R164 ;  /* 0x0000009954099224 */ /* 0x001fe200078e02a4 */
[----:B------:R-:W-:Y:S04]  /*66e0*/  BSSY B1, `(.L_x_281) ;  /* 0x0000006000017945 */ /* 0x000fe80003800000 */
[----:B------:R0:W-:Y:S01]  /*66f0*/  @!P1 STG.E.U8 desc[UR36][R6.64+0x78], R9 ;  /* 0x0000780906009986 */ /* 0x0001e2000c101124 */
[----:B------:R-:W-:Y:S05]  /*6700*/  @P2 BRA `(.L_x_282) ;  /* 0x00000000000c2947 */ /* 0x000fea0003800000 */
[----:B--2---:R-:W0:Y:S02]  /*6710*/  LDG.E.U8 R155, desc[UR36][R4.64+0x79] ;  /* 0x00007924049b7981 */ /* 0x004e24000c1e1100 */
[----:B0-----:R-:W-:-:S05]  /*6720*/  PRMT R9, R155, 0x8880, RZ ;  /* 0x000088809b097816 */ /* 0x001fca00000000ff */
[----:B------:R-:W-:-:S07]  /*6730*/  IMAD R164, R9, R154, RZ ;  /* 0x0000009a09a47224 */ /* 0x000fce00078e02ff */
.L_x_282:
[----:B------:R-:W-:Y:S05]  /*6740*/  BSYNC B1 ;  /* 0x0000000000017941 */ /* 0x000fea0003800000 */
.L_x_281:
[----:B------:R-:W-:Y:S01]  /*6750*/  @!P2 IMAD R85, R85, R153, R164 ;  /* 0x000000995555a224 */ /* 0x000fe200078e02a4 */
[----:B------:R-:W-:Y:S04]  /*6760*/  BSSY B1, `(.L_x_283) ;  /* 0x0000006000017945 */ /* 0x000fe80003800000 */
[----:B------:R0:W-:Y:S01]  /*6770*/  @!P2 STG.E.U8 desc[UR36][R6.64+0x79], R85 ;  /* 0x000079550600a986 */ /* 0x0001e2000c101124 */
[----:B------:R-:W-:Y:S05]  /*6780*/  @P5 BRA `(.L_x_284) ;  /* 0x00000000000c5947 */ /* 0x000fea0003800000 */
[----:B--2---:R-:W2:Y:S02]  /*6790*/  LDG.E.U8 R155, desc[UR36][R12.64+0x78] ;  /* 0x000078240c9b7981 */ /* 0x004ea4000c1e1100 */
[----:B--2---:R-:W-:-:S05]  /*67a0*/  PRMT R5, R155, 0x8880, RZ ;  /* 0x000088809b057816 */ /* 0x004fca00000000ff */
[----:B------:R-:W-:-:S07]  /*67b0*/  IMAD R164, R5, R154, RZ ;  /* 0x0000009a05a47224 */ /* 0x000fce00078e02ff */
.L_x_284:
[----:B------:R-:W-:Y:S05]  /*67c0*/  BSYNC B1 ;  /* 0x0000000000017941 */ /* 0x000fea0003800000 */
.L_x_283:
[----:B------:R-:W-:Y:S01]  /*67d0*/  @!P5 IMAD R5, R86, R153, R164 ;  /* 0x000000995605d224 */ /* 0x000fe200078e02a4 */
[----:B------:R-:W-:Y:S01]  /*67e0*/  ISETP.LT.OR P0, PT, R3, 0x7a, !P0 ;  /* 0x0000007a0300780c */ /* 0x000fe20004701670 */
[----:B------:R-:W-:Y:S03]  /*67f0*/  BSSY B1, `(.L_x_285) ;  /* 0x0000006000017945 */ /* 0x000fe60003800000 */
[----:B------:R0:W-:Y:S09]  /*6800*/  @!P5 STG.E.U8 desc[UR36][R10.64+0x78], R5 ;  /* 0x000078050a00d986 */ /* 0x0001f2000c101124 */
[----:B------:R-:W-:Y:S05]  /*6810*/  @P0 BRA `(.L_x_286) ;  /* 0x00000000000c0947 */ /* 0x000fea0003800000 */
[----:B--2---:R-:W2:Y:S02]  /*6820*/  LDG.E.U8 R155, desc[UR36][R12.64+0x79] ;  /* 0x000079240c9b7981 */ /* 0x004ea4000c1e1100 */
[----:B--2---:R-:W-:-:S05]  /*6830*/  PRMT R3, R155, 0x8880, RZ ;  /* 0x000088809b037816 */ /* 0x004fca00000000ff */
[----:B------:R-:W-:-:S07]  /*6840*/  IMAD R164, R3, R154, RZ ;  /* 0x0000009a03a47224 */ /* 0x000fce00078e02ff */
.L_x_286:
[----:B------:R-:W-:Y:S05]  /*6850*/  BSYNC B1 ;  /* 0x0000000000017941 */ /* 0x000fea0003800000 */
.L_x_285:
[----:B------:R-:W-:Y:S01]  /*6860*/  IMAD R87, R87, R153, R164 ;  /* 0x0000009957577224 */ /* 0x000fe200078e02a4 */
[----:B------:R-:W-:Y:S06]  /*6870*/  @P0 BRA `(.L_x_287) ;  /* 0x0000001800180947 */ /* 0x000fec0003800000 */
[----:B------:R0:W-:Y:S01]  /*6880*/  STG.E.U8 desc[UR36][R10.64+0x79], R87 ;  /* 0x000079570a007986 */ /* 0x0001e2000c101124 */
[----:B------:R-:W-:Y:S05]  /*6890*/  BRA `(.L_x_287) ;  /* 0x0000001800107947 */ /* 0x000fea0003800000 */
.L_x_30:
[C---:B------:R-:W-:Y:S02]  /*68a0*/  ISETP.GE.AND P2, PT, R0.reuse, 0x1, PT ;  /* 0x000000010000780c */ /* 0x040fe40003f46270 */
[----:B------:R-:W-:Y:S02]  /*68b0*/  ISETP.GE.AND P0, PT, R0, 0x9, PT ;  /* 0x000000090000780c */ /* 0x000fe40003f06270 */
[C---:B------:R-:W-:Y:S02]  /*68c0*/  ISETP.LT.OR P3, PT, R3.reuse, 0x1, !P2 ;  /* 0x000000010300780c */ /* 0x040fe40005761670 */
[C---:B------:R-:W-:Y:S02]  /*68d0*/  ISETP.LT.OR P5, PT, R3.reuse, 0x2, !P2 ;  /* 0x000000020300780c */ /* 0x040fe400057a1670 */
[C---:B------:R-:W-:Y:S02]  /*68e0*/  ISETP.LT.OR P1, PT, R3.reuse, 0x1, !P0 ;  /* 0x000000010300780c */ /* 0x040fe40004721670 */
[----:B------:R-:W-:-:S07]  /*68f0*/  ISETP.LT.OR P4, PT, R3, 0x2, !P0 ;  /* 0x000000020300780c */ /* 0x000fce0004781670 */
[-C--:B------:R-:W-:Y:S02]  /*6900*/  @!P3 IMAD R5, R88, R153.reuse, RZ ;  /* 0x000000995805b224 */ /* 0x080fe400078e02ff */
[-C--:B------:R-:W-:Y:S02]  /*6910*/  @!P5 IMAD R89, R89, R153.reuse, RZ ;  /* 0x000000995959d224 */ /* 0x080fe400078e02ff */
[-C--:B------:R-:W-:Y:S01]  /*6920*/  @!P1 IMAD R13, R90, R153.reuse, RZ ;  /* 0x000000995a0d9224 */ /* 0x080fe200078e02ff */
[----:B------:R0:W-:Y:S01]  /*6930*/  @!P3 STG.E.U8 desc[UR36][R158.64], R5 ;  /* 0x000000059e00b986 */ /* 0x0001e2000c101124 */
[----:B------:R-:W-:Y:S01]  /*6940*/  ISETP.LT.OR P3, PT, R3, 0x9, !P2 ;  /* 0x000000090300780c */ /* 0x000fe20005761670 */
[----:B------:R-:W-:Y:S02]  /*6950*/  @!P4 IMAD R91, R91, R153, RZ ;  /* 0x000000995b5bc224 */ /* 0x000fe400078e02ff */
[----:B------:R-:W-:Y:S01]  /*6960*/  @!P5 STG.E.U8 desc[UR36][R158.64+0x1], R89 ;  /* 0x000001599e00d986 */ /* 0x000fe2000c101124 */
[----:B------:R-:W-:-:S03]  /*6970*/  ISETP.LT.OR P5, PT, R3, 0xa, !P2 ;  /* 0x0000000a0300780c */ /* 0x000fc600057a1670 */
[----:B------:R1:W-:Y:S01]  /*6980*/  @!P1 STG.E.U8 desc[UR36][R8.64], R13 ;  /* 0x0000000d08009986 */ /* 0x0003e2000c101124 */
[----:B------:R-:W-:-:S03]  /*6990*/  ISETP.LT.OR P1, PT, R3, 0x9, !P0 ;  /* 0x000000090300780c */ /* 0x000fc60004721670 */
[----:B------:R-:W-:Y:S01]  /*69a0*/  @!P4 STG.E.U8 desc[UR36][R8.64+0x1], R91 ;  /* 0x0000015b0800c986 */ /* 0x000fe2000c101124 */
[----:B------:R-:W-:Y:S01]  /*69b0*/  ISETP.LT.OR P4, PT, R3, 0xa, !P0 ;  /* 0x0000000a0300780c */ /* 0x000fe20004781670 */
[----:B------:R-:W-:-:S04]  /*69c0*/  @!P3 IMAD R15, R92, R153, RZ ;  /* 0x000000995c0fb224 */ /* 0x000fc800078e02ff */
[-C--:B------:R-:W-:Y:S01]  /*69d0*/  @!P5 IMAD R93, R93, R153.reuse, RZ ;  /* 0x000000995d5dd224 */ /* 0x080fe200078e02ff */
[----:B------:R3:W-:Y:S01]  /*69e0*/  @!P3 STG.E.U8 desc[UR36][R158.64+0x8], R15 ;  /* 0x0000080f9e00b986 */ /* 0x0007e2000c101124 */
[C---:B------:R-:W-:Y:S02]  /*69f0*/  ISETP.LT.OR P3, PT, R3.reuse, 0x11, !P2 ;  /* 0x000000110300780c */ /* 0x040fe40005761670 */
[-C--:B0-----:R-:W-:Y:S01]  /*6a00*/  @!P1 IMAD R5, R94, R153.reuse, RZ ;  /* 0x000000995e059224 */ /* 0x081fe200078e02ff */
[----:B------:R-:W-:Y:S01]  /*6a10*/  @!P5 STG.E.U8 desc[UR36][R158.64+0x9], R93 ;  /* 0x0000095d9e00d986 */ /* 0x000fe2000c101124 */
[----:B------:R-:W-:Y:S02]  /*6a20*/  ISETP.LT.OR P5, PT, R3, 0x12, !P2 ;  /* 0x000000120300780c */ /* 0x000fe400057a1670 */
[----:B------:R-:W-:Y:S01]  /*6a30*/  @!P4 IMAD R95, R95, R153, RZ ;  /* 0x000000995f5fc224 */ /* 0x000fe200078e02ff */
[----:B------:R0:W-:Y:S01]  /*6a40*/  @!P1 STG.E.U8 desc[UR36][R8.64+0x8], R5 ;  /* 0x0000080508009986 */ /* 0x0001e2000c101124 */
[----:B------:R-:W-:-:S03]  /*6a50*/  ISETP.LT.OR P1, PT, R3, 0x11, !P0 ;  /* 0x000000110300780c */ /* 0x000fc60004721670 */
[----:B------:R-:W-:Y:S01]  /*6a60*/  @!P4 STG.E.U8 desc[UR36][R8.64+0x9], R95 ;  /* 0x0000095f0800c986 */ /* 0x000fe2000c101124 */
[----:B------:R-:W-:Y:S01]  /*6a70*/  ISETP.LT.OR P4, PT, R3, 0x12, !P0 ;  /* 0x000000120300780c */ /* 0x000fe20004781670 */
[----:B-1----:R-:W-:-:S04]  /*6a80*/  @!P3 IMAD R13, R96, R153, RZ ;  /* 0x00000099600db224 */ /* 0x002fc800078e02ff */
[-C--:B------:R-:W-:Y:S01]  /*6a90*/  @!P5 IMAD R97, R97, R153.reuse, RZ ;  /* 0x000000996161d224 */ /* 0x080fe200078e02ff */
[----:B------:R1:W-:Y:S01]  /*6aa0*/  @!P3 STG.E.U8 desc[UR36][R158.64+0x10], R13 ;  /* 0x0000100d9e00b986 */ /* 0x0003e2000c101124 */
[C---:B------:R-:W-:Y:S02]  /*6ab0*/  ISETP.LT.OR P3, PT, R3.reuse, 0x19, !P2 ;  /* 0x000000190300780c */ /* 0x040fe40005761670 */
[-C--:B---3--:R-:W-:Y:S01]  /*6ac0*/  @!P1 IMAD R15, R98, R153.reuse, RZ ;  /* 0x00000099620f9224 */ /* 0x088fe200078e02ff */
[----:B------:R-:W-:Y:S01]  /*6ad0*/  @!P5 STG.E.U8 desc[UR36][R158.64+0x11], R97 ;  /* 0x000011619e00d986 */ /* 0x000fe2000c101124 */
[----:B------:R-:W-:Y:S02]  /*6ae0*/  ISETP.LT.OR P5, PT, R3, 0x1a, !P2 ;  /* 0x0000001a0300780c */ /* 0x000fe400057a1670 */
[----:B------:R-:W-:Y:S01]  /*6af0*/  @!P4 IMAD R99, R99, R153, RZ ;  /* 0x000000996363c224 */ /* 0x000fe200078e02ff */
[----:B------:R3:W-:Y:S01]  /*6b00*/  @!P1 STG.E.U8 desc[UR36][R8.64+0x10], R15 ;  /* 0x0000100f08009986 */ /* 0x0007e2000c101124 */
[----:B------:R-:W-:-:S03]  /*6b10*/  ISETP.LT.OR P1, PT, R3, 0x19, !P0 ;  /* 0x000000190300780c */ /* 0x000fc60004721670 */
[----:B------:R-:W-:Y:S01]  /*6b20*/  @!P4 STG.E.U8 desc[UR36][R8.64+0x11], R99 ;  /* 0x000011630800c986 */ /* 0x000fe2000c101124 */
[----:B------:R-:W-:Y:S01]  /*6b30*/  ISETP.LT.OR P4, PT, R3, 0x1a, !P0 ;  /* 0x0000001a0300780c */ /* 0x000fe20004781670 */
[----:B0-----:R-:W-:-:S04]  /*6b40*/  @!P3 IMAD R5, R100, R153, RZ ;  /* 0x000000996405b224 */ /* 0x001fc800078e02ff */
[-C--:B------:R-:W-:Y:S01]  /*6b50*/  @!P5 IMAD R101, R101, R153.reuse, RZ ;  /* 0x000000996565d224 */ /* 0x080fe200078e02ff */
[----:B------:R0:W-:Y:S01]  /*6b60*/  @!P3 STG.E.U8 desc[UR36][R158.64+0x18], R5 ;  /* 0x000018059e00b986 */ /* 0x0001e2000c101124 */
[C---:B------:R-:W-:Y:S02]  /*6b70*/  ISETP.LT.OR P3, PT, R3.reuse, 0x21, !P2 ;  /* 0x000000210300780c */ /* 0x040fe40005761670 */
[-C--:B-1----:R-:W-:Y:S01]  /*6b80*/  @!P1 IMAD R13, R102, R153.reuse, RZ ;  /* 0x00000099660d9224 */ /* 0x082fe200078e02ff */
[----:B------:R-:W-:Y:S01]  /*6b90*/  @!P5 STG.E.U8 desc[UR36][R158.64+0x19], R101 ;  /* 0x000019659e00d986 */ /* 0x000fe2000c101124 */
[----:B------:R-:W-:Y:S02]  /*6ba0*/  ISETP.LT.OR P5, PT, R3, 0x22, !P2 ;  /* 0x000000220300780c */ /* 0x000fe400057a1670 */
[----:B------:R-:W-:Y:S01]  /*6bb0*/  @!P4 IMAD R103, R103, R153, RZ ;  /* 0x000000996767c224 */ /* 0x000fe200078e02ff */
[----:B------:R1:W-:Y:S01]  /*6bc0*/  @!P1 STG.E.U8 desc[UR36][R8.64+0x18], R13 ;  /* 0x0000180d08009986 */ /* 0x0003e2000c101124 */
[----:B------:R-:W-:-:S03]  /*6bd0*/  ISETP.LT.OR P1, PT, R3, 0x21, !P0 ;  /* 0x000000210300780c */ /* 0x000fc60004721670 */
[----:B------:R-:W-:Y:S01]  /*6be0*/  @!P4 STG.E.U8 desc[UR36][R8.64+0x19], R103 ;  /* 0x000019670800c986 */ /* 0x000fe2000c101124 */
[----:B------:R-:W-:Y:S01]  /*6bf0*/  ISETP.LT.OR P4, PT, R3, 0x22, !P0 ;  /* 0x000000220300780c */ /* 0x000fe20004781670 */
[----:B---3--:R-:W-:-:S04]  /*6c00*/  @!P3 IMAD R15, R104, R153, RZ ;  /* 0x00000099680fb224 */ /* 0x008fc800078e02ff */
        /* <DEDUP_REMOVED lines=128> */
[----:B------:R-:W-:-:S02]  /*7410*/  ISETP.GE.AND P1, PT, R0, 0x81, PT ;  /* 0x000000810000780c */ /* 0x000fc40003f26270 */
[C---:B------:R-:W-:Y:S01]  /*7420*/  ISETP.LT.OR P5, PT, R3.reuse, 0x79, !P0 ;  /* 0x000000790300780c */ /* 0x040fe200047a1670 */
[----:B------:R-:W-:Y:S01]  /*7430*/  @!P4 STG.E.U8 desc[UR36][R8.64+0x71], R147 ;  /* 0x000071930800c986 */ /* 0x000fe2000c101124 */
[C---:B------:R-:W-:Y:S01]  /*7440*/  ISETP.LT.OR P0, PT, R3.reuse, 0x7a, !P0 ;  /* 0x0000007a0300780c */ /* 0x040fe20004701670 */
[----:B0-----:R-:W-:Y:S01]  /*7450*/  @!P3 IMAD R5, R148, R153, RZ ;  /* 0x000000999405b224 */ /* 0x001fe200078e02ff */
[----:B------:R-:W-:-:S03]  /*7460*/  ISETP.LT.OR P4, PT, R3, 0x1, !P1 ;  /* 0x000000010300780c */ /* 0x000fc60004f81670 */
[----:B------:R-:W-:Y:S01]  /*7470*/  @!P2 IMAD R149, R149, R153, RZ ;  /* 0x000000999595a224 */ /* 0x000fe200078e02ff */
[----:B------:R0:W-:Y:S01]  /*7480*/  @!P3 STG.E.U8 desc[UR36][R158.64+0x78], R5 ;  /* 0x000078059e00b986 */ /* 0x0001e2000c101124 */
[----:B------:R-:W-:-:S03]  /*7490*/  ISETP.LT.OR P3, PT, R3, 0x2, !P1 ;  /* 0x000000020300780c */ /* 0x000fc60004f61670 */
[----:B------:R-:W-:Y:S01]  /*74a0*/  @!P2 STG.E.U8 desc[UR36][R158.64+0x79], R149 ;  /* 0x000079959e00a986 */ /* 0x000fe2000c101124 */
[-C--:B-1----:R-:W-:Y:S01]  /*74b0*/  @!P5 IMAD R13, R150, R153.reuse, RZ ;  /* 0x00000099960dd224 */ /* 0x082fe200078e02ff */
[----:B------:R-:W-:Y:S01]  /*74c0*/  ISETP.GE.AND P2, PT, R0, 0x89, PT ;  /* 0x000000890000780c */ /* 0x000fe20003f46270 */
[-C--:B------:R-:W-:Y:S02]  /*74d0*/  @!P0 IMAD R151, R151, R153.reuse, RZ ;  /* 0x0000009997978224 */ /* 0x080fe400078e02ff */
[----:B---3--:R-:W-:Y:S01]  /*74e0*/  @!P4 IMAD R15, R24, R153, RZ ;  /* 0x00000099180fc224 */ /* 0x008fe200078e02ff */
[----:B------:R1:W-:Y:S01]  /*74f0*/  @!P5 STG.E.U8 desc[UR36][R8.64+0x78], R13 ;  /* 0x0000780d0800d986 */ /* 0x0003e2000c101124 */
[----:B------:R-:W-:-:S03]  /*7500*/  ISETP.LT.OR P5, PT, R3, 0x1, !P2 ;  /* 0x000000010300780c */ /* 0x000fc600057a1670 */
[----:B------:R-:W-:Y:S01]  /*7510*/  @!P3 IMAD R25, R25, R153, RZ ;  /* 0x000000991919b224 */ /* 0x000fe200078e02ff */
[----:B------:R-:W-:Y:S01]  /*7520*/  @!P0 STG.E.U8 desc[UR36][R8.64+0x79], R151 ;  /* 0x0000799708008986 */ /* 0x000fe2000c101124 */
[----:B------:R-:W-:-:S03]  /*7530*/  ISETP.LT.OR P0, PT, R3, 0x2, !P2 ;  /* 0x000000020300780c */ /* 0x000fc60005701670 */
[----:B------:R-:W-:Y:S01]  /*7540*/  @!P4 STG.E.U8 desc[UR36][R6.64], R15 ;  /* 0x0000000f0600c986 */ /* 0x000fe2000c101124 */
        /* <DEDUP_REMOVED lines=19> */
[-C--:B------:R-:W-:Y:S01]  /*7680*/  @!P4 IMAD R9, R32, R153.reuse, RZ ;  /* 0x000000992009c224 */ /* 0x080fe200078e02ff */
        /* <DEDUP_REMOVED lines=127> */
[----:B-1----:R-:W-:-:S04]  /*7e80*/  @!P5 IMAD R13, R74, R153, RZ ;  /* 0x000000994a0dd224 */ /* 0x002fc800078e02ff */
        /* <DEDUP_REMOVED lines=12> */
[----:B------:R-:W-:-:S04]  /*7f50*/  @!P0 IMAD R9, R78, R153, RZ ;  /* 0x000000994e098224 */ /* 0x000fc800078e02ff */
[-C--:B------:R-:W-:Y:S01]  /*7f60*/  @!P4 IMAD R79, R79, R153.reuse, RZ ;  /* 0x000000994f4fc224 */ /* 0x080fe200078e02ff */
[----:B------:R1:W-:Y:S01]  /*7f70*/  @!P0 STG.E.U8 desc[UR36][R10.64+0x68], R9 ;  /* 0x000068090a008986 */ /* 0x0003e2000c101124 */
[----:B------:R-:W-:Y:S02]  /*7f80*/  ISETP.LT.OR P0, PT, R3, 0x71, !P2 ;  /* 0x000000710300780c */ /* 0x000fe40005701670 */
[----:B------:R-:W-:Y:S01]  /*7f90*/  @!P3 IMAD R81, R81, R153, RZ ;  /* 0x000000995151b224 */ /* 0x000fe200078e02ff */
[----:B------:R3:W-:Y:S01]  /*7fa0*/  @!P4 STG.E.U8 desc[UR36][R10.64+0x69], R79 ;  /* 0x0000694f0a00c986 */ /* 0x0007e2000c101124 */
[----:B------:R-:W-:-:S03]  /*7fb0*/  ISETP.LT.OR P4, PT, R3, 0x72, !P2 ;  /* 0x000000720300780c */ /* 0x000fc60005781670 */
[----:B------:R3:W-:Y:S01]  /*7fc0*/  @!P3 STG.E.U8 desc[UR36][R6.64+0x71], R81 ;  /* 0x000071510600b986 */ /* 0x0007e2000c101124 */
[C---:B------:R-:W-:Y:S02]  /*7fd0*/  ISETP.LT.OR P3, PT, R3.reuse, 0x79, !P1 ;  /* 0x000000790300780c */ /* 0x040fe40004f61670 */
[C---:B------:R-:W-:Y:S01]  /*7fe0*/  ISETP.LT.OR P1, PT, R3.reuse, 0x7a, !P1 ;  /* 0x0000007a0300780c */ /* 0x040fe20004f21670 */
[----:B------:R3:W-:Y:S01]  /*7ff0*/  @!P5 STG.E.U8 desc[UR36][R6.64+0x70], R13 ;  /* 0x0000700d0600d986 */ /* 0x0007e2000c101124 */
[C---:B------:R-:W-:Y:S02]  /*8000*/  ISETP.LT.OR P5, PT, R3.reuse, 0x79, !P2 ;  /* 0x000000790300780c */ /* 0x040fe400057a1670 */
[----:B------:R-:W-:Y:S01]  /*8010*/  ISETP.LT.OR P2, PT, R3, 0x7a, !P2 ;  /* 0x0000007a0300780c */ /* 0x000fe20005741670 */
[-C--:B------:R-:W-:Y:S02]  /*8020*/  @!P0 IMAD R3, R82, R153.reuse, RZ ;  /* 0x0000009952038224 */ /* 0x080fe400078e02ff */
[----:B------:R-:W-:-:S03]  /*8030*/  @!P4 IMAD R83, R83, R153, RZ ;  /* 0x000000995353c224 */ /* 0x000fc600078e02ff */
[----:B------:R3:W-:Y:S01]  /*8040*/  @!P0 STG.E.U8 desc[UR36][R10.64+0x70], R3 ;  /* 0x000070030a008986 */ /* 0x0007e2000c101124 */
[-C--:B0-----:R-:W-:Y:S02]  /*8050*/  @!P3 IMAD R5, R84, R153.reuse, RZ ;  /* 0x000000995405b224 */ /* 0x081fe400078e02ff */
[-C--:B------:R-:W-:Y:S01]  /*8060*/  @!P1 IMAD R85, R85, R153.reuse, RZ ;  /* 0x0000009955559224 */ /* 0x080fe200078e02ff */
[----:B------:R3:W-:Y:S01]  /*8070*/  @!P4 STG.E.U8 desc[UR36][R10.64+0x71], R83 ;  /* 0x000071530a00c986 */ /* 0x0007e2000c101124 */
[-C--:B-1----:R-:W-:Y:S02]  /*8080*/  @!P5 IMAD R9, R86, R153.reuse, RZ ;  /* 0x000000995609d224 */ /* 0x082fe400078e02ff */
[----:B------:R-:W-:Y:S01]  /*8090*/  @!P2 IMAD R87, R87, R153, RZ ;  /* 0x000000995757a224 */ /* 0x000fe200078e02ff */
[----:B------:R3:W-:Y:S04]  /*80a0*/  @!P3 STG.E.U8 desc[UR36][R6.64+0x78], R5 ;  /* 0x000078050600b986 */ /* 0x0007e8000c101124 */
[----:B------:R3:W-:Y:S04]  /*80b0*/  @!P1 STG.E.U8 desc[UR36][R6.64+0x79], R85 ;  /* 0x0000795506009986 */ /* 0x0007e8000c101124 */
[----:B------:R3:W-:Y:S04]  /*80c0*/  @!P5 STG.E.U8 desc[UR36][R10.64+0x78], R9 ;  /* 0x000078090a00d986 */ /* 0x0007e8000c101124 */
[----:B------:R3:W-:Y:S02]  /*80d0*/  @!P2 STG.E.U8 desc[UR36][R10.64+0x79], R87 ;  /* 0x000079570a00a986 */ /* 0x0007e4000c101124 */
.L_x_287:
[----:B------:R-:W-:Y:S05]  /*80e0*/  BSYNC B0 ;  /* 0x0000000000007941 */ /* 0x000fea0003800000 */
.L_x_29:
[----:B------:R-:W-:Y:S01]  /*80f0*/  ULDC UR4, c[0x0][0xc] ;  /* 0x0000030000047ab9 */ /* 0x000fe20000000800 */
[----:B------:R-:W-:Y:S01]  /*8100*/  ULDC UR5, c[0x0][0x10] ;  /* 0x0000040000057ab9 */ /* 0x000fe20000000800 */
[----:B---3--:R-:W3:Y:S01]  /*8110*/  LDC R3, c[0x0][0x14] ;  /* 0x00000500ff037b82 */ /* 0x008ee20000000800 */
[----:B------:R-:W-:Y:S01]  /*8120*/  UIMAD.WIDE.U32 UR4, UR4, UR5, URZ ;  /* 0x00000005040472a5 */ /* 0x000fe2000f8e003f */
[----:B------:R-:W-:Y:S01]  /*8130*/  PRMT R0, RZ, 0x7610, R0 ;  /* 0x00007610ff007816 */ /* 0x000fe20000000000 */
[----:B------:R-:W-:Y:S02]  /*8140*/  IMAD.MOV.U32 R23, RZ, RZ, -0x1 ;  /* 0xffffffffff177424 */ /* 0x000fe400078e00ff */
[----:B------:R-:W-:Y:S02]  /*8150*/  IMAD.MOV.U32 R22, RZ, RZ, -0x1 ;  /* 0xffffffffff167424 */ /* 0x000fe400078e00ff */
[----:B---3--:R-:W-:-:S04]  /*8160*/  IMAD.WIDE.U32 R16, R3, UR4, R16 ;  /* 0x0000000403107c25 */ /* 0x008fc8000f8e0010 */
[----:B------:R-:W-:Y:S01]  /*8170*/  IMAD R3, R3, UR5, RZ ;  /* 0x0000000503037c24 */ /* 0x000fe2000f8e02ff */
[----:B------:R-:W-:Y:S02]  /*8180*/  ULDC.64 UR4, c[0x0][0x650] ;  /* 0x0001940000047ab9 */ /* 0x000fe40000000a00 */
[----:B------:R-:W-:Y:S01]  /*8190*/  ISETP.GE.U32.AND P0, PT, R16, UR4, PT ;  /* 0x0000000410007c0c */ /* 0x000fe2000bf06070 */
[----:B------:R-:W-:-:S05]  /*81a0*/  IMAD.IADD R17, R17, 0x1, R3 ;  /* 0x0000000111117824 */ /* 0x000fca00078e0203 */
[----:B------:R-:W-:-:S13]  /*81b0*/  ISETP.GE.U32.AND.EX P0, PT, R17, UR5, PT, P0 ;  /* 0x0000000511007c0c */ /* 0x000fda000bf06100 */
[----:B------:R-:W-:Y:S05]  /*81c0*/  @P0 BRA `(.L_x_288) ;  /* 0x0000000400640947 */ /* 0x000fea0003800000 */
[----:B------:R-:W3:Y:S01]  /*81d0*/  S2R R12, SR_CTAID.X ;  /* 0x00000000000c7919 */ /* 0x000ee20000002500 */
[----:B0-----:R-:W0:Y:S01]  /*81e0*/  LDC.64 R10, c[0x0][0x628] ;  /* 0x00018a00ff0a7b82 */ /* 0x001e220000000a00 */
[----:B------:R-:W-:Y:S01]  /*81f0*/  ULDC UR4, c[0x0][0x150] ;  /* 0x0000540000047ab9 */ /* 0x000fe20000000800 */
[----:B------:R-:W-:Y:S01]  /*8200*/  IMAD.MOV.U32 R8, RZ, RZ, R16 ;  /* 0x000000ffff087224 */ /* 0x000fe200078e0010 */
[----:B------:R-:W0:Y:S01]  /*8210*/  S2R R23, SR_CTAID.Y ;  /* 0x0000000000177919 */ /* 0x000e220000002600 */
[----:B------:R-:W-:-:S04]  /*8220*/  IMAD.MOV.U32 R9, RZ, RZ, R17 ;  /* 0x000000ffff097224 */ /* 0x000fc800078e0011 */
[----:B------:R-:W1:Y:S08]  /*8230*/  LDC R21, c[0x0][0x144] ;  /* 0x00005100ff157b82 */ /* 0x000e700000000800 */
[----:B------:R-:W1:Y:S08]  /*8240*/  LDC R0, c[0x0][0x630] ;  /* 0x00018c00ff007b82 */ /* 0x000e700000000800 */
[----:B------:R-:W1:Y:S01]  /*8250*/  LDC.64 R14, c[0x0][0x620] ;  /* 0x00018800ff0e7b82 */ /* 0x000e620000000a00 */
[----:B0-----:R-:W-:-:S04]  /*8260*/  ISETP.NE.U32.AND P0, PT, R10, RZ, PT ;  /* 0x000000ff0a00720c */ /* 0x001fc80003f05070 */
[----:B------:R-:W-:Y:S02]  /*8270*/  ISETP.NE.AND.EX P0, PT, R11, RZ, PT, P0 ;  /* 0x000000ff0b00720c */ /* 0x000fe40003f05300 */
[----:B---3--:R-:W-:-:S05]  /*8280*/  I2FP.F32.U32 R3, R12 ;  /* 0x0000000c00037245 */ /* 0x008fca0000201000 */
[----:B------:R-:W-:-:S04]  /*8290*/  FMUL R3, R3, UR4 ;  /* 0x0000000403037c20 */ /* 0x000fc80008400000 */
[----:B------:R0:W3:Y:S02]  /*82a0*/  F2I.U32.TRUNC.NTZ R20, R3 ;  /* 0x0000000300147305 */ /* 0x0000e4000020f000 */
[----:B------:R-:W-:Y:S05]  /*82b0*/  @!P0 BRA `(.L_x_289) ;  /* 0x0000000000288947 */ /* 0x000fea0003800000 */
[----:B0-----:R-:W0:Y:S02]  /*82c0*/  LDC R3, c[0x0][0x634] ;  /* 0x00018d00ff037b82 */ /* 0x001e240000000800 */
[----:B0-----:R-:W-:-:S05]  /*82d0*/  IADD3 R3, P0, R16, R3, RZ ;  /* 0x0000000310037210 */ /* 0x001fca0007f1e0ff */
[----:B------:R-:W-:-:S04]  /*82e0*/  IMAD.X R13, RZ, RZ, R17, P0 ;  /* 0x000000ffff0d7224 */ /* 0x000fc800000e0611 */
[----:B------:R-:W-:-:S04]  /*82f0*/  IMAD.WIDE.U32 R4, R13, R10, RZ ;  /* 0x0000000a0d047225 */ /* 0x000fc800078e00ff */
[----:B-1----:R-:W-:-:S04]  /*8300*/  IMAD.WIDE.U32 R6, P0, R3, R11, R4 ;  /* 0x0000000b03067225 */ /* 0x002fc80007800004 */
[----:B------:R-:W-:-:S04]  /*8310*/  IMAD.WIDE.U32 R4, R3, R10, RZ ;  /* 0x0000000a03047225 */ /* 0x000fc800078e00ff */
[----:B------:R-:W-:Y:S01]  /*8320*/  IMAD.X R9, RZ, RZ, RZ, P0 ;  /* 0x000000ffff097224 */ /* 0x000fe200000e06ff */
[----:B------:R-:W-:Y:S01]  /*8330*/  IADD3 RZ, P0, R5, R6, RZ ;  /* 0x0000000605ff7210 */ /* 0x000fe20007f1e0ff */
[----:B------:R-:W-:-:S04]  /*8340*/  IMAD.MOV.U32 R8, RZ, RZ, R7 ;  /* 0x000000ffff087224 */ /* 0x000fc800078e0007 */
[----:B------:R-:W-:-:S08]  /*8350*/  IMAD.WIDE.U32.X R8, R13, R11, R8, P0 ;  /* 0x0000000b0d087225 */ /* 0x000fd000000e0408 */
.L_x_289:
[----:B------:R-:W2:Y:S01]  /*8360*/  LDC.64 R26, c[0x0][0x640] ;  /* 0x00019000ff1a7b82 */ /* 0x000ea20000000a00 */
[-CC-:B-1----:R-:W-:Y:S01]  /*8370*/  SHF.R.U64 R22, R8, R0.reuse, R9.reuse ;  /* 0x0000000008167219 */ /* 0x182fe20000001209 */
[----:B---3--:R-:W-:Y:S01]  /*8380*/  IMAD.MOV R20, RZ, RZ, -R20 ;  /* 0x000000ffff147224 */ /* 0x008fe200078e0a14 */
[----:B------:R-:W-:Y:S01]  /*8390*/  SHF.R.U32.HI R0, RZ, R0, R9 ;  /* 0x00000000ff007219 */ /* 0x000fe20000011609 */
[----:B------:R-:W-:Y:S01]  /*83a0*/  ULDC UR4, c[0x0][0x154] ;  /* 0x0000550000047ab9 */ /* 0x000fe20000000800 */
[----:B0-----:R-:W-:Y:S01]  /*83b0*/  IADD3 R3, P0, RZ, -R22, RZ ;  /* 0x80000016ff037210 */ /* 0x001fe20007f1e0ff */
[----:B------:R-:W-:Y:S02]  /*83c0*/  IMAD R21, R21, R20, R12 ;  /* 0x0000001415157224 */ /* 0x000fe400078e020c */
[----:B------:R-:W0:Y:S01]  /*83d0*/  LDC R6, c[0x0][0x618] ;  /* 0x00018600ff067b82 */ /* 0x000e220000000800 */
[----:B------:R-:W-:Y:S02]  /*83e0*/  IMAD.MOV.U32 R7, RZ, RZ, 0x1 ;  /* 0x00000001ff077424 */ /* 0x000fe400078e00ff */
[----:B------:R-:W-:-:S04]  /*83f0*/  IMAD.X R5, RZ, RZ, ~R0, P0 ;  /* 0x000000ffff057224 */ /* 0x000fc800000e0e00 */
[-C--:B------:R-:W-:Y:S01]  /*8400*/  IMAD R0, R5, R14.reuse, RZ ;  /* 0x0000000e05007224 */ /* 0x080fe200078e02ff */
[----:B------:R-:W1:Y:S01]  /*8410*/  LDC R8, c[0x0][0x608] ;  /* 0x00018200ff087b82 */ /* 0x000e620000000800 */
[----:B------:R-:W-:-:S04]  /*8420*/  IMAD.WIDE.U32 R4, R3, R14, R16 ;  /* 0x0000000e03047225 */ /* 0x000fc800078e0010 */
[----:B------:R-:W-:Y:S01]  /*8430*/  IMAD R3, R3, R15, R0 ;  /* 0x0000000f03037224 */ /* 0x000fe200078e0200 */
[----:B------:R-:W-:Y:S02]  /*8440*/  I2FP.F32.U32 R0, R23 ;  /* 0x0000001700007245 */ /* 0x000fe40000201000 */
[----:B------:R-:W3:Y:S01]  /*8450*/  LDC R24, c[0x0][0x658] ;  /* 0x00019600ff187b82 */ /* 0x000ee20000000800 */
[----:B------:R-:W-:Y:S01]  /*8460*/  IMAD.IADD R3, R5, 0x1, R3 ;  /* 0x0000000105037824 */ /* 0x000fe200078e0203 */
[----:B--2---:R-:W-:Y:S01]  /*8470*/  ISETP.NE.U32.AND P0, PT, R26, RZ, PT ;  /* 0x000000ff1a00720c */ /* 0x004fe20003f05070 */
[----:B------:R-:W-:Y:S01]  /*8480*/  FMUL R0, R0, UR4 ;  /* 0x0000000400007c20 */ /* 0x000fe20008400000 */
[----:B------:R-:W-:Y:S02]  /*8490*/  IMAD.MOV.U32 R5, RZ, RZ, -0x1 ;  /* 0xffffffffff057424 */ /* 0x000fe400078e00ff */
[----:B------:R-:W-:Y:S01]  /*84a0*/  ISETP.NE.AND.EX P0, PT, R27, RZ, PT, P0 ;  /* 0x000000ff1b00720c */ /* 0x000fe20003f05300 */
[----:B------:R2:W2:Y:S01]  /*84b0*/  F2I.U32.TRUNC.NTZ R13, R0 ;  /* 0x00000000000d7305 */ /* 0x0004a2000020f000 */
[----:B------:R-:W2:Y:S01]  /*84c0*/  LDC R20, c[0x0][0x148] ;  /* 0x00005200ff147b82 */ /* 0x000ea20000000800 */
[----:B0-----:R-:W-:-:S02]  /*84d0*/  SHF.R.U64 R12, R4, R6, R3 ;  /* 0x00000006040c7219 */ /* 0x001fc40000001203 */
[----:B------:R-:W-:-:S05]  /*84e0*/  SHF.R.U32.HI R3, RZ, R6, R3 ;  /* 0x00000006ff037219 */ /* 0x000fca0000011603 */
[----:B------:R-:W0:Y:S01]  /*84f0*/  LDC R15, c[0x0][0x600] ;  /* 0x00018000ff0f7b82 */ /* 0x000e220000000800 */
[-CC-:B-1----:R-:W-:Y:S02]  /*8500*/  SHF.R.U64 R10, R12, R8.reuse, R3.reuse ;  /* 0x000000080c0a7219 */ /* 0x182fe40000001203 */
[----:B------:R-:W-:-:S05]  /*8510*/  SHF.R.U32.HI R3, RZ, R8, R3 ;  /* 0x00000008ff037219 */ /* 0x000fca0000011603 */
[----:B------:R-:W1:Y:S01]  /*8520*/  LDC R28, c[0x0][0x648] ;  /* 0x00019200ff1c7b82 */ /* 0x000e620000000800 */
[-C--:B---3--:R-:W-:Y:S02]  /*8530*/  SHF.L.U32 R4, R5, R24.reuse, RZ ;  /* 0x0000001805047219 */ /* 0x088fe400000006ff */
[--C-:B------:R-:W-:Y:S02]  /*8540*/  SHF.R.U64 R14, R10, R24, R3.reuse ;  /* 0x000000180a0e7219 */ /* 0x100fe40000001203 */
[----:B------:R-:W-:Y:S02]  /*8550*/  LOP3.LUT R25, RZ, R4, RZ, 0x33, !PT ;  /* 0x00000004ff197212 */ /* 0x000fe400078e33ff */
[-C--:B------:R-:W-:Y:S01]  /*8560*/  SHF.R.U32.HI R5, RZ, R24.reuse, R3 ;  /* 0x00000018ff057219 */ /* 0x080fe20000011603 */
[----:B------:R-:W3:Y:S01]  /*8570*/  LDC R29, c[0x0][0x638] ;  /* 0x00018e00ff1d7b82 */ /* 0x000ee20000000800 */
[----:B------:R-:W-:Y:S01]  /*8580*/  SHF.L.U32 R152, R7, R24, RZ ;  /* 0x0000001807987219 */ /* 0x000fe200000006ff */
[----:B------:R-:W-:-:S06]  /*8590*/  IMAD.MOV.U32 R4, RZ, RZ, R14 ;  /* 0x000000ffff047224 */ /* 0x000fcc00078e000e */
[----:B------:R-:W0:Y:S01]  /*85a0*/  LDC R30, c[0x0][0x610] ;  /* 0x00018400ff1e7b82 */ /* 0x000e220000000800 */
[----:B------:R-:W-:Y:S05]  /*85b0*/  @!P0 BRA `(.L_x_290) ;  /* 0x0000000000288947 */ /* 0x000fea0003800000 */
[----:B------:R-:W4:Y:S02]  /*85c0*/  LDC R3, c[0x0][0x64c] ;  /* 0x00019300ff037b82 */ /* 0x000f240000000800 */
[----:B----4-:R-:W-:-:S05]  /*85d0*/  IADD3 R3, P0, R14, R3, RZ ;  /* 0x000000030e037210 */ /* 0x010fca0007f1e0ff */
        /* <DEDUP_REMOVED lines=8> */
.L_x_290:
[----:B------:R-:W-:Y:S01]  /*8660*/  ISETP.NE.AND P0, PT, R2, 0x1, PT ;  /* 0x000000010200780c */ /* 0x000fe20003f05270 */
[----:B0-----:R-:W-:Y:S01]  /*8670*/  VIADD R7, R15, 0xffffffff ;  /* 0xffffffff0f077836 */ /* 0x001fe20000000000 */
[----:B-12---:R-:W-:Y:S01]  /*8680*/  SHF.R.U64 R0, R4, R28, R5 ;  /* 0x0000001c04007219 */ /* 0x006fe20000001205 */
[----:B------:R-:W-:Y:S01]  /*8690*/  IMAD.MOV R13, RZ, RZ, -R13 ;  /* 0x000000ffff0d7224 */ /* 0x000fe200078e0a0d */
[----:B------:R-:W-:Y:S01]  /*86a0*/  LOP3.LUT R5, R10, R25, RZ, 0xc0, !PT ;  /* 0x000000190a057212 */ /* 0x000fe200078ec0ff */
[----:B------:R-:W-:Y:S02]  /*86b0*/  IMAD.MOV.U32 R4, RZ, RZ, 0x1 ;  /* 0x00000001ff047424 */ /* 0x000fe400078e00ff */
[----:B------:R-:W-:Y:S02]  /*86c0*/  IMAD.MOV R3, RZ, RZ, -R0 ;  /* 0x000000ffff037224 */ /* 0x000fe400078e0a00 */
[----:B------:R-:W-:Y:S01]  /*86d0*/  IMAD R152, R152, R0, R5 ;  /* 0x0000000098987224 */ /* 0x000fe200078e0205 */
[----:B------:R-:W-:Y:S01]  /*86e0*/  LOP3.LUT R5, R12, R7, RZ, 0xc0, !PT ;  /* 0x000000070c057212 */ /* 0x000fe200078ec0ff */
[----:B---3--:R-:W-:-:S02]  /*86f0*/  IMAD R0, R3, R29, R14 ;  /* 0x0000001d03007224 */ /* 0x008fc400078e020e */
[----:B------:R-:W-:Y:S02]  /*8700*/  @P0 IMAD R21, R20, R13, R23 ;  /* 0x0000000d14150224 */ /* 0x000fe400078e0217 */
[----:B------:R-:W-:Y:S01]  /*8710*/  IMAD R3, R0, R15, R5 ;  /* 0x0000000f00037224 */ /* 0x000fe200078e0205 */
[----:B------:R-:W-:Y:S01]  /*8720*/  PRMT R0, R4, 0x7610, R0 ;  /* 0x0000761004007816 */ /* 0x000fe20000000000 */
[----:B------:R-:W-:-:S05]  /*8730*/  IMAD R152, R152, R30, R21 ;  /* 0x0000001e98987224 */ /* 0x000fca00078e0215 */
[----:B------:R-:W-:Y:S02]  /*8740*/  SEL R23, R3, R152, !P0 ;  /* 0x0000009803177207 */ /* 0x000fe40004000000 */
[----:B------:R-:W-:-:S07]  /*8750*/  SEL R152, R152, R3, !P0 ;  /* 0x0000000398987207 */ /* 0x000fce0004000000 */
.L_x_288:
[----:B------:R-:W-:-:S13]  /*8760*/  LOP3.LUT P0, RZ, R0, 0xff, RZ, 0xc0, !PT ;  /* 0x000000ff00ff7812 */ /* 0x000fda000780c0ff */
[----:B------:R-:W-:Y:S05]  /*8770*/  @P0 BRA `(.L_x_291) ;  /* 0xffffff8800680947 */ /* 0x000fea000383ffff */
[----:B------:R-:W-:Y:S05]  /*8780*/  EXIT ;  /* 0x000000000000794d */ /* 0x000fea0003800000 */
.L_x_4:
[----:B0-----:R-:W-:Y:S01]  /*8790*/  ULDC.64 UR4, c[0x0][0x650] ;  /* 0x0001940000047ab9 */ /* 0x001fe20000000a00 */
        /* <DEDUP_REMOVED lines=25> */
.L_x_293:
[--C-:B------:R-:W-:Y:S01]  /*8930*/  SHF.R.U64 R12, R10, R14, R11.reuse ;  /* 0x0000000e0a0c7219 */ /* 0x100fe2000000120b */
[----:B------:R-:W0:Y:S01]  /*8940*/  LDC R22, c[0x0][0x618] ;  /* 0x00018600ff167b82 */ /* 0x000e220000000800 */
[----:B------:R-:W-:Y:S01]  /*8950*/  I2FP.F32.U32 R6, R4 ;  /* 0x0000000400067245 */ /* 0x000fe20000201000 */
[----:B------:R-:W-:Y:S01]  /*8960*/  ULDC UR4, c[0x0][0x150] ;  /* 0x0000540000047ab9 */ /* 0x000fe20000000800 */
[----:B------:R-:W-:Y:S02]  /*8970*/  SHF.R.U32.HI R5, RZ, R14, R11 ;  /* 0x0000000eff057219 */ /* 0x000fe4000001160b */
[----:B------:R-:W-:Y:S01]  /*8980*/  IADD3 R9, P0, RZ, -R12, RZ ;  /* 0x8000000cff097210 */ /* 0x000fe20007f1e0ff */
[----:B------:R-:W-:Y:S01]  /*8990*/  FMUL R11, R6, UR4 ;  /* 0x00000004060b7c20 */ /* 0x000fe20008400000 */
[----:B------:R-:W-:Y:S01]  /*89a0*/  ULDC UR4, c[0x0][0x154] ;  /* 0x0000550000047ab9 */ /* 0x000fe20000000800 */
[----:B------:R-:W1:Y:S02]  /*89b0*/  LDC.64 R24, c[0x0][0x640] ;  /* 0x00019000ff187b82 */ /* 0x000e640000000a00 */
[----:B------:R-:W-:-:S02]  /*89c0*/  IMAD.X R5, RZ, RZ, ~R5, P0 ;  /* 0x000000ffff057224 */ /* 0x000fc400000e0e05 */
[----:B------:R-:W2:Y:S01]  /*89d0*/  F2I.U32.TRUNC.NTZ R11, R11 ;  /* 0x0000000b000b7305 */ /* 0x000ea2000020f000 */
[----:B------:R-:W-:-:S03]  /*89e0*/  IMAD.WIDE.U32 R6, R9, R20, R16 ;  /* 0x0000001409067225 */ /* 0x000fc600078e0010 */
[----:B------:R-:W3:Y:S01]  /*89f0*/  LDC R13, c[0x0][0x144] ;  /* 0x00005100ff0d7b82 */ /* 0x000ee20000000800 */
[----:B------:R-:W-:-:S04]  /*8a00*/  IMAD R8, R5, R20, RZ ;  /* 0x0000001405087224 */ /* 0x000fc800078e02ff */
[----:B------:R-:W-:Y:S02]  /*8a10*/  IMAD R5, R9, R21, R8 ;  /* 0x0000001509057224 */ /* 0x000fe400078e0208 */
[----:B------:R-:W-:Y:S01]  /*8a20*/  IMAD.MOV.U32 R8, RZ, RZ, -0x1 ;  /* 0xffffffffff087424 */ /* 0x000fe200078e00ff */
[----:B------:R-:W4:Y:S01]  /*8a30*/  LDC R14, c[0x0][0x608] ;  /* 0x00018200ff0e7b82 */ /* 0x000f220000000800 */
[----:B------:R-:W-:Y:S01]  /*8a40*/  IMAD.IADD R5, R7, 0x1, R5 ;  /* 0x0000000107057824 */ /* 0x000fe200078e0205 */
[----:B------:R-:W-:-:S04]  /*8a50*/  I2FP.F32.U32 R7, R3 ;  /* 0x0000000300077245 */ /* 0x000fc80000201000 */
[-C--:B0-----:R-:W-:Y:S01]  /*8a60*/  SHF.R.U64 R10, R6, R22.reuse, R5 ;  /* 0x00000016060a7219 */ /* 0x081fe20000001205 */
[----:B--2---:R-:W-:Y:S01]  /*8a70*/  IMAD.MOV R6, RZ, RZ, -R11 ;  /* 0x000000ffff067224 */ /* 0x004fe200078e0a0b */
[----:B------:R-:W0:Y:S01]  /*8a80*/  LDC R9, c[0x0][0x658] ;  /* 0x00019600ff097b82 */ /* 0x000e220000000800 */
[----:B-1----:R-:W-:Y:S01]  /*8a90*/  ISETP.NE.U32.AND P0, PT, R24, RZ, PT ;  /* 0x000000ff1800720c */ /* 0x002fe20003f05070 */
[----:B------:R-:W-:Y:S01]  /*8aa0*/  FMUL R7, R7, UR4 ;  /* 0x0000000407077c20 */ /* 0x000fe20008400000 */
[----:B------:R-:W-:Y:S02]  /*8ab0*/  SHF.R.U32.HI R5, RZ, R22, R5 ;  /* 0x00000016ff057219 */ /* 0x000fe40000011605 */
[----:B------:R-:W-:-:S03]  /*8ac0*/  ISETP.NE.AND.EX P0, PT, R25, RZ, PT, P0 ;  /* 0x000000ff1900720c */ /* 0x000fc60003f05300 */
[----:B------:R-:W1:Y:S01]  /*8ad0*/  LDC R20, c[0x0][0x148] ;  /* 0x00005200ff147b82 */ /* 0x000e620000000800 */
[----:B---3--:R-:W-:Y:S02]  /*8ae0*/  IMAD R23, R13, R6, R4 ;  /* 0x000000060d177224 */ /* 0x008fe400078e0204 */
[----:B------:R-:W-:-:S05]  /*8af0*/  IMAD.MOV.U32 R6, RZ, RZ, 0x1 ;  /* 0x00000001ff067424 */ /* 0x000fca00078e00ff */
[----:B------:R-:W2:Y:S01]  /*8b00*/  LDC R21, c[0x0][0x600] ;  /* 0x00018000ff157b82 */ /* 0x000ea20000000800 */
[-CC-:B----4-:R-:W-:Y:S02]  /*8b10*/  SHF.R.U64 R13, R10, R14.reuse, R5.reuse ;  /* 0x0000000e0a0d7219 */ /* 0x190fe40000001205 */
[----:B------:R-:W-:Y:S02]  /*8b20*/  SHF.R.U32.HI R4, RZ, R14, R5 ;  /* 0x0000000eff047219 */ /* 0x000fe40000011605 */
[----:B------:R3:W4:Y:S03]  /*8b30*/  F2I.U32.TRUNC.NTZ R14, R7 ;  /* 0x00000007000e7305 */ /* 0x000726000020f000 */
[----:B------:R-:W1:Y:S01]  /*8b40*/  LDC R26, c[0x0][0x648] ;  /* 0x00019200ff1a7b82 */ /* 0x000e620000000800 */
[-C--:B0-----:R-:W-:Y:S02]  /*8b50*/  SHF.R.U64 R15, R13, R9.reuse, R4 ;  /* 0x000000090d0f7219 */ /* 0x081fe40000001204 */
[----:B------:R-:W-:-:S02]  /*8b60*/  SHF.L.U32 R8, R8, R9, RZ ;  /* 0x0000000908087219 */ /* 0x000fc400000006ff */
[-C--:B------:R-:W-:Y:S01]  /*8b70*/  SHF.R.U32.HI R5, RZ, R9.reuse, R4 ;  /* 0x00000009ff057219 */ /* 0x080fe20000011604 */
[----:B------:R-:W-:Y:S01]  /*8b80*/  IMAD.MOV.U32 R4, RZ, RZ, R15 ;  /* 0x000000ffff047224 */ /* 0x000fe200078e000f */
[----:B------:R-:W-:Y:S01]  /*8b90*/  SHF.L.U32 R22, R6, R9, RZ ;  /* 0x0000000906167219 */ /* 0x000fe200000006ff */
[----:B------:R-:W0:Y:S01]  /*8ba0*/  LDC R27, c[0x0][0x638] ;  /* 0x00018e00ff1b7b82 */ /* 0x000e220000000800 */
[----:B------:R-:W-:-:S07]  /*8bb0*/  LOP3.LUT R28, RZ, R8, RZ, 0x33, !PT ;  /* 0x00000008ff1c7212 */ /* 0x000fce00078e33ff */
        /* <DEDUP_REMOVED lines=12> */
.L_x_294:
[----:B------:R-:W-:Y:S01]  /*8c80*/  ISETP.NE.AND P0, PT, R2, 0x1, PT ;  /* 0x000000010200780c */ /* 0x000fe20003f05270 */
[----:B--2---:R-:W-:Y:S01]  /*8c90*/  VIADD R7, R21, 0xffffffff ;  /* 0xffffffff15077836 */ /* 0x004fe20000000000 */
[----:B-1----:R-:W-:Y:S01]  /*8ca0*/  SHF.R.U64 R5, R4, R26, R5 ;  /* 0x0000001a04057219 */ /* 0x002fe20000001205 */
[----:B------:R-:W-:Y:S01]  /*8cb0*/  IMAD.MOV R14, RZ, RZ, -R14 ;  /* 0x000000ffff0e7224 */ /* 0x000fe200078e0a0e */
[----:B------:R-:W-:Y:S01]  /*8cc0*/  LOP3.LUT R4, R13, R28, RZ, 0xc0, !PT ;  /* 0x0000001c0d047212 */ /* 0x000fe200078ec0ff */
[----:B------:R-:W-:Y:S01]  /*8cd0*/  IMAD.MOV.U32 R8, RZ, RZ, R12 ;  /* 0x000000ffff087224 */ /* 0x000fe200078e000c */
[----:B------:R-:W-:Y:S01]  /*8ce0*/  LOP3.LUT R10, R10, R7, RZ, 0xc0, !PT ;  /* 0x000000070a0a7212 */ /* 0x000fe200078ec0ff */
[----:B------:R-:W-:Y:S02]  /*8cf0*/  IMAD.MOV R6, RZ, RZ, -R5 ;  /* 0x000000ffff067224 */ /* 0x000fe400078e0a05 */
[----:B------:R-:W-:-:S04]  /*8d00*/  IMAD R4, R22, R5, R4 ;  /* 0x0000000516047224 */ /* 0x000fc800078e0204 */
[----:B------:R-:W-:Y:S02]  /*8d10*/  @P0 IMAD R23, R20, R14, R3 ;  /* 0x0000000e14170224 */ /* 0x000fe400078e0203 */
[----:B0-----:R-:W-:Y:S02]  /*8d20*/  IMAD R3, R6, R27, R15 ;  /* 0x0000001b06037224 */ /* 0x001fe400078e020f */
[----:B------:R-:W-:Y:S02]  /*8d30*/  IMAD R7, R4, R29, R23 ;  /* 0x0000001d04077224 */ /* 0x000fe400078e0217 */
[----:B------:R-:W-:Y:S02]  /*8d40*/  IMAD R4, R3, R21, R10 ;  /* 0x0000001503047224 */ /* 0x000fe400078e020a */
[----:B------:R-:W-:-:S03]  /*8d50*/  IMAD.MOV.U32 R6, RZ, RZ, 0x1 ;  /* 0x00000001ff067424 */ /* 0x000fc600078e00ff */
[----:B------:R-:W-:Y:S02]  /*8d60*/  SEL R9, R4, R7, !P0 ;  /* 0x0000000704097207 */ /* 0x000fe40004000000 */
[----:B------:R-:W-:-:S07]  /*8d70*/  SEL R7, R7, R4, !P0 ;  /* 0x0000000407077207 */ /* 0x000fce0004000000 */
.L_x_292:
[----:B------:R-:W-:-:S08]  /*8d80*/  NOP ;  /* 0x0000000000007918 */ /* 0x000fd00000000000 */
[----:B------:R-:W0:-:S00]  /*8d90*/  USETMAXREG.DEALLOC.CTAPOOL 0x28 ;  /* 0x00000028000079c8 */ /* 0x000e0000080e0500 */
[----:B0-----:R-:W-:-:S13]  /*8da0*/  ISETP.NE.AND P0, PT, R0, RZ, PT ;  /* 0x000000ff0000720c */ /* 0x001fda0003f05270 */
[----:B------:R-:W-:Y:S05]  /*8db0*/  @P0 EXIT ;  /* 0x000000000000094d */ /* 0x000fea0003800000 */
[----:B------:R-:W-:Y:S01]  /*8dc0*/  LOP3.LUT P0, RZ, R6, 0xff, RZ, 0xc0, !PT ;  /* 0x000000ff06ff7812 */ /* 0x000fe2000780c0ff */
[----:B------:R-:W-:Y:S02]  /*8dd0*/  IMAD.MOV.U32 R0, RZ, RZ, 0x1 ;  /* 0x00000001ff007424 */ /* 0x000fe400078e00ff */
[----:B------:R-:W-:-:S10]  /*8de0*/  IMAD.MOV.U32 R12, RZ, RZ, RZ ;  /* 0x000000ffff0c7224 */ /* 0x000fd400078e00ff */
[----:B------:R-:W-:Y:S05]  /*8df0*/  @!P0 BRA `(.L_x_295) ;  /* 0x0000000c00308947 */ /* 0x000fea0003800000 */
[----:B------:R-:W0:Y:S01]  /*8e00*/  LDC R0, c[0x0][0x28c] ;  /* 0x0000a300ff007b82 */ /* 0x000e220000000800 */
[----:B------:R-:W-:Y:S01]  /*8e10*/  ULDC UR5, c[0x0][0x600] ;  /* 0x0001800000057ab9 */ /* 0x000fe20000000800 */
[----:B------:R-:W-:Y:S01]  /*8e20*/  ULDC UR4, c[0x0][0xc] ;  /* 0x0000030000047ab9 */ /* 0x000fe20000000800 */
[----:B------:R-:W-:Y:S01]  /*8e30*/  UIADD3 UR16, UR5, -0x1, URZ ;  /* 0xffffffff05107890 */ /* 0x000fe2000fffe03f */
[C---:B------:R-:W-:Y:S01]  /*8e40*/  LOP3.LUT P2, RZ, R18.reuse, 0x7f, RZ, 0xc0, !PT ;  /* 0x0000007f12ff7812 */ /* 0x040fe2000784c0ff */
[----:B------:R-:W-:Y:S01]  /*8e50*/  ULDC UR6, c[0x0][0x658] ;  /* 0x0001960000067ab9 */ /* 0x000fe20000000800 */
[----:B------:R-:W-:Y:S01]  /*8e60*/  ULDC UR5, c[0x0][0x10] ;  /* 0x0000040000057ab9 */ /* 0x000fe20000000800 */
[----:B------:R-:W-:Y:S01]  /*8e70*/  UMOV UR7, 0xffffffff ;  /* 0xffffffff00077882 */ /* 0x000fe20000000000 */
[----:B------:R-:W-:Y:S01]  /*8e80*/  UMOV UR8, 0x1 ;  /* 0x0000000100087882 */ /* 0x000fe20000000000 */
[----:B------:R-:W-:Y:S01]  /*8e90*/  UIMAD.WIDE.U32 UR4, UR4, UR5, URZ ;  /* 0x00000005040472a5 */ /* 0x000fe2000f8e003f */
[----:B------:R-:W-:Y:S01]  /*8ea0*/  LOP3.LUT P0, RZ, R18, 0x1f, RZ, 0xc0, !PT ;  /* 0x0000001f12ff7812 */ /* 0x000fe2000780c0ff */
[----:B------:R-:W-:Y:S01]  /*8eb0*/  USHF.L.U32 UR7, UR7, UR6, URZ ;  /* 0x0000000607077299 */ /* 0x000fe2000800063f */
[----:B------:R-:W-:Y:S01]  /*8ec0*/  BSSY B0, `(.L_x_295) ;  /* 0x00000bf000007945 */ /* 0x000fe20003800000 */
[----:B------:R-:W-:Y:S01]  /*8ed0*/  USHF.L.U32 UR18, UR8, UR6, URZ ;  /* 0x0000000608127299 */ /* 0x000fe2000800063f */
[----:B------:R-:W-:Y:S01]  /*8ee0*/  IMAD.MOV.U32 R13, RZ, RZ, 0x1 ;  /* 0x00000001ff0d7424 */ /* 0x000fe200078e00ff */
[----:B------:R-:W-:Y:S01]  /*8ef0*/  LOP3.LUT R11, R19, 0x2, RZ, 0xfc, !PT ;  /* 0x00000002130b7812 */ /* 0x000fe200078efcff */
[----:B------:R-:W-:Y:S01]  /*8f00*/  ULDC UR6, c[0x0][0x14] ;  /* 0x0000050000067ab9 */ /* 0x000fe20000000800 */
[----:B------:R-:W-:Y:S01]  /*8f10*/  PLOP3.LUT P0, PT, P0, P2, PT, 0x8a, 0x0 ;  /* 0x000000000000781c */ /* 0x000fe20000705172 */
[----:B------:R-:W-:Y:S01]  /*8f20*/  UIMAD.WIDE.U32 UR20, UR4, UR6, URZ ;  /* 0x00000006041472a5 */ /* 0x000fe2000f8e003f */
[----:B------:R-:W-:Y:S01]  /*8f30*/  IMAD.MOV.U32 R12, RZ, RZ, RZ ;  /* 0x000000ffff0c7224 */ /* 0x000fe200078e00ff */
[----:B------:R-:W-:-:S02]  /*8f40*/  UIMAD UR13, UR5, UR6, URZ ;  /* 0x00000006050d72a4 */ /* 0x000fc4000f8e023f */
[----:B------:R-:W-:Y:S01]  /*8f50*/  ULOP3.LUT UR17, URZ, UR7, URZ, 0x33, !UPT ;  /* 0x000000073f117292 */ /* 0x000fe2000f8e333f */
[----:B0-----:R-:W-:Y:S01]  /*8f60*/  VIADD R0, R0, 0x1f ;  /* 0x0000001f00007836 */ /* 0x001fe20000000000 */
[----:B------:R-:W-:Y:S01]  /*8f70*/  UIADD3 UR13, UR21, UR13, URZ ;  /* 0x0000000d150d7290 */ /* 0x000fe2000fffe03f */
[----:B------:R-:W-:-:S03]  /*8f80*/  ULDC.64 UR22, c[0x0][0x198] ;  /* 0x0000660000167ab9 */ /* 0x000fc60000000a00 */
[----:B------:R-:W-:-:S04]  /*8f90*/  SHF.R.S32.HI R3, RZ, 0x1f, R0 ;  /* 0x0000001fff037819 */ /* 0x000fc80000011400 */
[----:B------:R-:W-:Y:S01]  /*8fa0*/  LEA.HI R3, R3, R0, RZ, 0x5 ;  /* 0x0000000003037211 */ /* 0x000fe200078f28ff */
[----:B------:R-:W-:-:S03]  /*8fb0*/  IMAD.MOV.U32 R0, RZ, RZ, 0x1 ;  /* 0x00000001ff007424 */ /* 0x000fc600078e00ff */
[----:B------:R-:W-:-:S05]  /*8fc0*/  SHF.R.S32.HI R3, RZ, 0x5, R3 ;  /* 0x00000005ff037819 */ /* 0x000fca0000011403 */
[----:B------:R-:W-:-:S07]  /*8fd0*/  VIADD R10, R3, 0x1 ;  /* 0x00000001030a7836 */ /* 0x000fce0000000000 */
.L_x_307:
[----:B------:R-:W-:-:S03]  /*8fe0*/  UMOV UR4, 0xffffffff ;  /* 0xffffffff00047882 */ /* 0x000fc60000000000 */
[----:B------:R-:W-:Y:S05]  /*8ff0*/  BRA.DIV UR4, `(.L_x_296) ;  /* 0x0000001604907947 */ /* 0x000fea000b800000 */
[----:B------:R-:W-:-:S13]  /*9000*/  ELECT P6, URZ, PT ;  /* 0x00000000003f782f */ /* 0x000fda00038c0000 */
.L_x_332:
[----:B------:R-:W0:Y:S01]  /*9010*/  LDC R4, c[0x0][0x28c] ;  /* 0x0000a300ff047b82 */ /* 0x000e220000000800 */
[----:B------:R-:W-:Y:S01]  /*9020*/  BSSY B1, `(.L_x_297) ;  /* 0x0000037000017945 */ /* 0x000fe20003800000 */
[----:B0-----:R-:W-:-:S13]  /*9030*/  ISETP.LT.OR P6, PT, R4, 0x1, !P6 ;  /* 0x000000010400780c */ /* 0x001fda00077c1670 */
[----:B------:R-:W-:Y:S05]  /*9040*/  @P6 BRA `(.L_x_298) ;  /* 0x0000000000d06947 */ /* 0x000fea0003800000 */
[----:B------:R-:W-:Y:S02]  /*9050*/  IMAD.SHL.U32 R15, R9, 0x80, RZ ;  /* 0x00000080090f7824 */ /* 0x000fe400078e00ff */
[----:B------:R-:W-:Y:S02]  /*9060*/  IMAD.SHL.U32 R18, R7, 0x100, RZ ;  /* 0x0000010007127824 */ /* 0x000fe400078e00ff */
[----:B------:R-:W-:Y:S02]  /*9070*/  IMAD.MOV.U32 R20, RZ, RZ, RZ ;  /* 0x000000ffff147224 */ /* 0x000fe400078e00ff */
[----:B------:R-:W-:Y:S02]  /*9080*/  IMAD.MOV.U32 R4, RZ, RZ, R10 ;  /* 0x000000ffff047224 */ /* 0x000fe400078e000a */
[----:B------:R-:W-:Y:S02]  /*9090*/  IMAD.MOV.U32 R5, RZ, RZ, R0 ;  /* 0x000000ffff057224 */ /* 0x000fe400078e0000 */
[----:B------:R-:W-:-:S07]  /*90a0*/  IMAD.MOV.U32 R6, RZ, RZ, R12 ;  /* 0x000000ffff067224 */ /* 0x000fce00078e000c */
.L_x_302:
[----:B------:R-:W0:Y:S01]  /*90b0*/  S2R R14, SR_CgaCtaId ;  /* 0x00000000000e7919 */ /* 0x000e220000008800 */
[----:B------:R-:W-:Y:S01]  /*90c0*/  MOV R7, 0x400 ;  /* 0x0000040000077802 */ /* 0x000fe20000000f00 */
[----:B------:R-:W1:Y:S03]  /*90d0*/  @!P2 LDC R9, c[0x0][0x500] ;  /* 0x00014000ff09ab82 */ /* 0x000e660000000800 */
[----:B0-----:R-:W-:Y:S02]  /*90e0*/  LEA R21, R14, R7, 0x18 ;  /* 0x000000070e157211 */ /* 0x001fe400078ec0ff */
[----:B------:R-:W-:-:S03]  /*90f0*/  SHF.L.U32 R7, R5, 0x1f, RZ ;  /* 0x0000001f05077819 */ /* 0x000fc600000006ff */
[----:B------:R-:W-:-:S04]  /*9100*/  IMAD R14, R6, 0x8, R21 ;  /* 0x00000008060e7824 */ /* 0x000fc800078e0215 */
[----:B------:R-:W0:Y:S02]  /*9110*/  SYNCS.PHASECHK.TRANS64.TRYWAIT P1, [R14+URZ+0x90], R7 ;  /* 0x000090070e0075a7 */ /* 0x000e24000802017f */
[----:B01----:R-:W-:Y:S05]  /*9120*/  @!P1 BRA `(.L_x_299) ;  /* 0x0000001400649947 */ /* 0x003fea0003800000 */
.L_x_333:
[----:B0-----:R-:W-:Y:S01]  /*9130*/  PRMT R7, R11, 0x9910, RZ ;  /* 0x000099100b077816 */ /* 0x001fe200000000ff */
[----:B------:R0:W-:Y:S03]  /*9140*/  @!P2 SYNCS.ARRIVE.TRANS64 RZ, [R14+URZ], R9 ;  /* 0x000000090effa9a7 */ /* 0x0001e6000800003f */
[----:B------:R-:W-:-:S13]  /*9150*/  ISETP.NE.AND P1, PT, R7, 0x2, PT ;  /* 0x000000020700780c */ /* 0x000fda0003f25270 */
[----:B0-----:R-:W-:Y:S05]  /*9160*/  @P1 BRA `(.L_x_300) ;  /* 0x0000000000041947 */ /* 0x001fea0003800000 */
[----:B------:R-:W-:Y:S01]  /*9170*/  BPT.TRAP 0x1 ;  /* 0x000000040000795c */ /* 0x000fe20000300000 */
.L_x_300:
[----:B------:R-:W-:Y:S05]  /*9180*/  @P0 BRA `(.L_x_301) ;  /* 0x0000000000040947 */ /* 0x000fea0003800000 */
[----:B------:R-:W-:Y:S01]  /*9190*/  BPT.TRAP 0x1 ;  /* 0x000000040000795c */ /* 0x000fe20000300000 */
.L_x_301:
[--C-:B------:R-:W-:Y:S01]  /*91a0*/  IMAD R7, R6, 0x2000, R21.reuse ;  /* 0x0000200006077824 */ /* 0x100fe200078e0215 */
[----:B------:R-:W-:Y:S01]  /*91b0*/  R2UR UR9, R14 ;  /* 0x000000000e0972ca */ /* 0x000fe200000e0000 */
[----:B------:R-:W-:Y:S01]  /*91c0*/  IMAD R21, R6, 0x1000, R21 ;  /* 0x0000100006157824 */ /* 0x000fe200078e0215 */
[----:B------:R-:W-:Y:S01]  /*91d0*/  UIADD3 UR4, UP0, UR22, 0xf0, URZ ;  /* 0x000000f016047890 */ /* 0x000fe2000ff1e03f */
[----:B------:R-:W-:Y:S01]  /*91e0*/  VIADD R4, R4, 0xffffffff ;  /* 0xffffffff04047836 */ /* 0x000fe20000000000 */
[----:B------:R-:W-:Y:S01]  /*91f0*/  R2UR UR5, R7 ;  /* 0x00000000070572ca */ /* 0x000fe200000e0000 */
[----:B------:R-:W-:Y:S01]  /*9200*/  UIADD3 UR24, UP1, UR22, 0x1f0, URZ ;  /* 0x000001f016187890 */ /* 0x000fe2000ff3e03f */
[----:B------:R-:W-:Y:S01]  /*9210*/  R2UR UR8, R21 ;  /* 0x00000000150872ca */ /* 0x000fe200000e0000 */
[----:B------:R-:W-:Y:S01]  /*9220*/  VIADD R6, R6, 0x1 ;  /* 0x0000000106067836 */ /* 0x000fe20000000000 */
[----:B------:R-:W-:Y:S01]  /*9230*/  R2UR UR11, R18 ;  /* 0x00000000120b72ca */ /* 0x000fe200000e0000 */
[----:B------:R-:W-:Y:S01]  /*9240*/  UIADD3.X UR25, URZ, UR23, URZ, UP1, !UPT ;  /* 0x000000173f197290 */ /* 0x000fe20008ffe43f */
[----:B------:R-:W-:Y:S01]  /*9250*/  R2UR UR10, R20 ;  /* 0x00000000140a72ca */ /* 0x000fe200000e0000 */
[----:B------:R-:W-:Y:S01]  /*9260*/  UMOV UR6, 0x0 ;  /* 0x0000000000067882 */ /* 0x000fe20000000000 */
[----:B------:R-:W-:Y:S01]  /*9270*/  R2UR UR12, R8 ;  /* 0x00000000080c72ca */ /* 0x000fe200000e0000 */
[----:B------:R-:W-:Y:S01]  /*9280*/  UMOV UR7, 0x10000000 ;  /* 0x1000000000077882 */ /* 0x000fe20000000000 */
[----:B------:R-:W-:Y:S01]  /*9290*/  R2UR UR19, R15 ;  /* 0x000000000f1372ca */ /* 0x000fe200000e0000 */
[----:B------:R-:W-:Y:S01]  /*92a0*/  VIADD R20, R20, 0x20 ;  /* 0x0000002014147836 */ /* 0x000fe20000000000 */
[----:B------:R-:W-:Y:S01]  /*92b0*/  ISETP.GT.AND P3, PT, R4, 0x1, PT ;  /* 0x000000010400780c */ /* 0x000fe20003f64270 */
[----:B------:R-:W-:Y:S01]  /*92c0*/  UIADD3 UR14, UR5, 0x200, URZ ;  /* 0x00000200050e7890 */ /* 0x000fe2000fffe03f */
[----:B------:R-:W-:Y:S01]  /*92d0*/  ISETP.NE.AND P1, PT, R6, 0x12, PT ;  /* 0x000000120600780c */ /* 0x000fe20003f25270 */
[----:B------:R-:W-:-:S02]  /*92e0*/  UIADD3.X UR5, URZ, UR23, URZ, UP0, !UPT ;  /* 0x000000173f057290 */ /* 0x000fc400087fe43f */
[----:B------:R-:W-:Y:S01]  /*92f0*/  UIADD3 UR15, UR8, 0x24200, URZ ;  /* 0x00024200080f7890 */ /* 0x000fe2000fffe03f */
[----:B------:R-:W-:Y:S02]  /*9300*/  SEL R14, RZ, 0x1, P1 ;  /* 0x00000001ff0e7807 */ /* 0x000fe40000800000 */
[----:B------:R-:W-:Y:S01]  /*9310*/  UMOV UR8, UR14 ;  /* 0x0000000e00087c82 */ /* 0x000fe20008000000 */
[----:B------:R-:W-:Y:S02]  /*9320*/  SEL R6, R6, RZ, P1 ;  /* 0x000000ff06067207 */ /* 0x000fe40000800000 */
[----:B------:R-:W-:Y:S01]  /*9330*/  LOP3.LUT R5, R5, R14, RZ, 0x3c, !PT ;  /* 0x0000000e05057212 */ /* 0x000fe200078e3cff */
[----:B------:R0:W-:Y:S02]  /*9340*/  UTMALDG.3D [UR8], [UR4], desc[UR6] ;  /* 0x00000608040075b4 */ /* 0x0001e40008011000 */
[----:B0-----:R-:W-:Y:S01]  /*9350*/  UMOV UR8, UR15 ;  /* 0x0000000f00087c82 */ /* 0x001fe20008000000 */
[----:B------:R-:W-:-:S02]  /*9360*/  UMOV UR11, UR19 ;  /* 0x00000013000b7c82 */ /* 0x000fc40008000000 */
[----:B------:R0:W-:Y:S02]  /*9370*/  UTMALDG.3D [UR8], [UR24], desc[UR6] ;  /* 0x00000608180075b4 */ /* 0x0001e40008011000 */
[----:B0-----:R-:W-:Y:S05]  /*9380*/  @P3 BRA `(.L_x_302) ;  /* 0xfffffffc00483947 */ /* 0x001fea000383ffff */
.L_x_298:
[----:B------:R-:W-:Y:S05]  /*9390*/  BSYNC B1 ;  /* 0x0000000000017941 */ /* 0x000fea0003800000 */
.L_x_297:
[----:B------:R-:W-:Y:S01]  /*93a0*/  LOP3.LUT P3, RZ, R13, 0xff, RZ, 0xc0, !PT ;  /* 0x000000ff0dff7812 */ /* 0x000fe2000786c0ff */
[----:B------:R-:W-:Y:S01]  /*93b0*/  IMAD.IADD R12, R3, 0x1, R12 ;  /* 0x00000001030c7824 */ /* 0x000fe200078e020c */
[----:B------:R-:W-:Y:S01]  /*93c0*/  IADD3 R16, P4, R16, UR20, RZ ;  /* 0x0000001410107c10 */ /* 0x000fe2000ff9e0ff */
[----:B------:R-:W-:Y:S01]  /*93d0*/  ULDC.64 UR4, c[0x0][0x650] ;  /* 0x0001940000047ab9 */ /* 0x000fe20000000a00 */
[----:B------:R-:W-:Y:S01]  /*93e0*/  BSSY B1, `(.L_x_303) ;  /* 0x000006a000017945 */ /* 0x000fe20003800000 */
[----:B------:R-:W-:Y:S01]  /*93f0*/  IMAD.MOV.U32 R9, RZ, RZ, -0x1 ;  /* 0xffffffffff097424 */ /* 0x000fe200078e00ff */
[----:B------:R-:W-:Y:S01]  /*9400*/  ISETP.GT.U32.AND P1, PT, R12, 0x11, PT ;  /* 0x000000110c00780c */ /* 0x000fe20003f24070 */
[----:B------:R-:W-:Y:S01]  /*9410*/  IMAD.MOV.U32 R8, RZ, RZ, -0x1 ;  /* 0xffffffffff087424 */ /* 0x000fe200078e00ff */
[----:B------:R-:W-:Y:S02]  /*9420*/  IADD3.X R17, R17, UR13, RZ, P4, !PT ;  /* 0x0000000d11117c10 */ /* 0x000fe4000a7fe4ff */
[----:B------:R-:W-:-:S02]  /*9430*/  ISETP.LT.U32.AND P1, PT, R3, 0x12, P1 ;  /* 0x000000120300780c */ /* 0x000fc40000f21070 */
[----:B------:R-:W-:Y:S01]  /*9440*/  PRMT R13, RZ, 0x7610, R13 ;  /* 0x00007610ff0d7816 */ /* 0x000fe2000000000d */
[----:B------:R-:W0:Y:S01]  /*9450*/  @P3 S2R R5, SR_CgaCtaId ;  /* 0x0000000000053919 */ /* 0x000e220000008800 */
[----:B------:R-:W-:-:S04]  /*9460*/  @P3 MOV R4, 0x400 ;  /* 0x0000040000043802 */ /* 0x000fc80000000f00 */
[----:B0-----:R-:W-:Y:S01]  /*9470*/  @P3 LEA R6, R5, R4, 0x18 ;  /* 0x0000000405063211 */ /* 0x001fe200078ec0ff */
[----:B------:R-:W-:-:S03]  /*9480*/  IMAD.WIDE.U32 R4, R12, 0x38e38e39, RZ ;  /* 0x38e38e390c047825 */ /* 0x000fc600078e00ff */
[----:B------:R0:W-:Y:S01]  /*9490*/  @P3 SYNCS.ARRIVE.TRANS64.A1T0 RZ, [R6+URZ+0x138], RZ ;  /* 0x000138ff06ff39a7 */ /* 0x0001e2000810003f */
[----:B------:R-:W-:Y:S02]  /*94a0*/  ISETP.GE.U32.AND P3, PT, R3, 0x12, PT ;  /* 0x000000120300780c */ /* 0x000fe40003f66070 */
[----:B------:R-:W-:Y:S02]  /*94b0*/  SHF.R.U32.HI R7, RZ, 0x2, R5 ;  /* 0x00000002ff077819 */ /* 0x000fe40000011605 */
[----:B------:R-:W-:Y:S02]  /*94c0*/  SEL R5, RZ, 0x1, !P1 ;  /* 0x00000001ff057807 */ /* 0x000fe40004800000 */
[----:B------:R-:W-:Y:S01]  /*94d0*/  ISETP.GE.U32.AND P1, PT, R16, UR4, PT ;  /* 0x0000000410007c0c */ /* 0x000fe2000bf26070 */
[----:B------:R-:W-:Y:S01]  /*94e0*/  IMAD R12, R7, -0x12, R12 ;  /* 0xffffffee070c7824 */ /* 0x000fe200078e020c */
[----:B------:R-:W-:Y:S02]  /*94f0*/  LOP3.LUT R0, R0, R5, RZ, 0x3c, !PT ;  /* 0x0000000500007212 */ /* 0x000fe400078e3cff */
[----:B------:R-:W-:-:S02]  /*9500*/  ISETP.GE.U32.AND.EX P1, PT, R17, UR5, PT, P1 ;  /* 0x0000000511007c0c */ /* 0x000fc4000bf26110 */
[----:B------:R-:W-:Y:S02]  /*9510*/  PRMT R4, RZ, 0x7610, R4 ;  /* 0x00007610ff047816 */ /* 0x000fe40000000004 */
[----:B------:R-:W-:Y:S01]  /*9520*/  @P3 LOP3.LUT R0, R0, 0x1, R7, 0x78, !PT ;  /* 0x0000000100003812 */ /* 0x000fe200078e7807 */
[----:B------:R-:W-:-:S08]  /*9530*/  IMAD.MOV.U32 R7, RZ, RZ, -0x1 ;  /* 0xffffffffff077424 */ /* 0x000fd000078e00ff */
[----:B0-----:R-:W-:Y:S05]  /*9540*/  @P1 BRA `(.L_x_304) ;  /* 0x00000004004c1947 */ /* 0x001fea0003800000 */
[----:B------:R-:W-:Y:S01]  /*9550*/  ULDC.64 UR4, c[0x0][0x628] ;  /* 0x00018a0000047ab9 */ /* 0x000fe20000000a00 */
[----:B------:R-:W0:Y:S01]  /*9560*/  S2R R15, SR_CTAID.X ;  /* 0x00000000000f7919 */ /* 0x000e220000002500 */
[----:B------:R-:W-:Y:S01]  /*9570*/  ISETP.NE.U32.AND P1, PT, RZ, UR4, PT ;  /* 0x00000004ff007c0c */ /* 0x000fe2000bf25070 */
[----:B------:R-:W-:Y:S01]  /*9580*/  ULDC UR7, c[0x0][0x630] ;  /* 0x00018c0000077ab9 */ /* 0x000fe20000000800 */
[----:B------:R-:W-:Y:S01]  /*9590*/  IMAD.MOV.U32 R4, RZ, RZ, R16 ;  /* 0x000000ffff047224 */ /* 0x000fe200078e0010 */
[----:B------:R-:W1:Y:S01]  /*95a0*/  S2R R14, SR_CTAID.Y ;  /* 0x00000000000e7919 */ /* 0x000e620000002600 */
[----:B------:R-:W-:Y:S01]  /*95b0*/  ISETP.NE.AND.EX P1, PT, RZ, UR5, PT, P1 ;  /* 0x00000005ff007c0c */ /* 0x000fe2000bf25310 */
[----:B------:R-:W-:-:S12]  /*95c0*/  IMAD.MOV.U32 R5, RZ, RZ, R17 ;  /* 0x000000ffff057224 */ /* 0x000fd800078e0011 */
[----:B------:R-:W-:Y:S05]  /*95d0*/  @!P1 BRA `(.L_x_305) ;  /* 0x0000000000289947 */ /* 0x000fea0003800000 */
[----:B------:R-:W-:Y:S02]  /*95e0*/  ULDC UR6, c[0x0][0x634] ;  /* 0x00018d0000067ab9 */ /* 0x000fe40000000800 */
[----:B------:R-:W-:-:S05]  /*95f0*/  IADD3 R9, P1, R16, UR6, RZ ;  /* 0x0000000610097c10 */ /* 0x000fca000ff3e0ff */
[----:B------:R-:W-:-:S04]  /*9600*/  IMAD.X R21, RZ, RZ, R17, P1 ;  /* 0x000000ffff157224 */ /* 0x000fc800008e0611 */
[----:B------:R-:W-:-:S04]  /*9610*/  IMAD.WIDE.U32 R6, R21, UR4, RZ ;  /* 0x0000000415067c25 */ /* 0x000fc8000f8e00ff */
[----:B------:R-:W-:-:S04]  /*9620*/  IMAD.WIDE.U32 R6, P1, R9, UR5, R6 ;  /* 0x0000000509067c25 */ /* 0x000fc8000f820006 */
[----:B------:R-:W-:-:S04]  /*9630*/  IMAD.WIDE.U32 R8, R9, UR4, RZ ;  /* 0x0000000409087c25 */ /* 0x000fc8000f8e00ff */
[----:B------:R-:W-:Y:S01]  /*9640*/  IMAD.X R5, RZ, RZ, RZ, P1 ;  /* 0x000000ffff057224 */ /* 0x000fe200008e06ff */
[----:B------:R-:W-:Y:S01]  /*9650*/  IADD3 RZ, P1, R9, R6, RZ ;  /* 0x0000000609ff7210 */ /* 0x000fe20007f3e0ff */
[----:B------:R-:W-:-:S04]  /*9660*/  IMAD.MOV.U32 R4, RZ, RZ, R7 ;  /* 0x000000ffff047224 */ /* 0x000fc800078e0007 */
[----:B------:R-:W-:-:S08]  /*9670*/  IMAD.WIDE.U32.X R4, R21, UR5, R4, P1 ;  /* 0x0000000515047c25 */ /* 0x000fd000088e0404 */
.L_x_305:
[--C-:B------:R-:W-:Y:S01]  /*9680*/  SHF.R.U64 R8, R4, UR7, R5.reuse ;  /* 0x0000000704087c19 */ /* 0x100fe20008001205 */
[----:B------:R-:W-:Y:S01]  /*9690*/  ULDC.64 UR4, c[0x0][0x620] ;  /* 0x0001880000047ab9 */ /* 0x000fe20000000a00 */
[----:B------:R-:W-:Y:S01]  /*96a0*/  SHF.R.U32.HI R4, RZ, UR7, R5 ;  /* 0x00000007ff047c19 */ /* 0x000fe20008011605 */
[----:B------:R-:W2:Y:S01]  /*96b0*/  LDC R24, c[0x0][0x144] ;  /* 0x00005100ff187b82 */ /* 0x000ea20000000800 */
[----:B------:R-:W-:Y:S01]  /*96c0*/  IADD3 R7, P1, RZ, -R8, RZ ;  /* 0x80000008ff077210 */ /* 0x000fe20007f3e0ff */
[----:B------:R-:W-:Y:S01]  /*96d0*/  ULDC.64 UR8, c[0x0][0x640] ;  /* 0x0001900000087ab9 */ /* 0x000fe20000000a00 */
[----:B0-----:R-:W-:Y:S01]  /*96e0*/  I2FP.F32.U32 R9, R15 ;  /* 0x0000000f00097245 */ /* 0x001fe20000201000 */
[----:B------:R-:W-:Y:S02]  /*96f0*/  ULDC UR6, c[0x0][0x608] ;  /* 0x0001820000067ab9 */ /* 0x000fe40000000800 */
[----:B------:R-:W-:Y:S01]  /*9700*/  IMAD.X R4, RZ, RZ, ~R4, P1 ;  /* 0x000000ffff047224 */ /* 0x000fe200008e0e04 */
[----:B------:R-:W-:Y:S01]  /*9710*/  ISETP.NE.U32.AND P1, PT, RZ, UR8, PT ;  /* 0x00000008ff007c0c */ /* 0x000fe2000bf25070 */
[----:B------:R-:W0:Y:S02]  /*9720*/  LDC R21, c[0x0][0x148] ;  /* 0x00005200ff157b82 */ /* 0x000e240000000800 */
[----:B------:R-:W-:Y:S01]  /*9730*/  IMAD R6, R4, UR4, RZ ;  /* 0x0000000404067c24 */ /* 0x000fe2000f8e02ff */
[----:B------:R-:W-:Y:S01]  /*9740*/  ISETP.NE.AND.EX P1, PT, RZ, UR9, PT, P1 ;  /* 0x00000009ff007c0c */ /* 0x000fe2000bf25310 */
[----:B------:R-:W-:Y:S01]  /*9750*/  IMAD.WIDE.U32 R4, R7, UR4, R16 ;  /* 0x0000000407047c25 */ /* 0x000fe2000f8e0010 */
[----:B------:R-:W-:-:S03]  /*9760*/  ULDC UR4, c[0x0][0x150] ;  /* 0x0000540000047ab9 */ /* 0x000fc60000000800 */
[----:B------:R-:W-:Y:S02]  /*9770*/  IMAD R7, R7, UR5, R6 ;  /* 0x0000000507077c24 */ /* 0x000fe4000f8e0206 */
[----:B------:R-:W-:Y:S01]  /*9780*/  FMUL R6, R9, UR4 ;  /* 0x0000000409067c20 */ /* 0x000fe20008400000 */
[----:B------:R-:W-:Y:S01]  /*9790*/  ULDC UR4, c[0x0][0x618] ;  /* 0x0001860000047ab9 */ /* 0x000fe20000000800 */
[----:B------:R-:W-:Y:S01]  /*97a0*/  ULDC UR5, c[0x0][0x154] ;  /* 0x0000550000057ab9 */ /* 0x000fe20000000800 */
[----:B------:R-:W-:-:S03]  /*97b0*/  IMAD.IADD R5, R5, 0x1, R7 ;  /* 0x0000000105057824 */ /* 0x000fc600078e0207 */
[----:B------:R-:W3:Y:S02]  /*97c0*/  F2I.U32.TRUNC.NTZ R6, R6 ;  /* 0x0000000600067305 */ /* 0x000ee4000020f000 */
[----:B------:R-:W-:Y:S02]  /*97d0*/  SHF.R.U64 R9, R4, UR4, R5 ;  /* 0x0000000404097c19 */ /* 0x000fe40008001205 */
[----:B-1----:R-:W-:-:S05]  /*97e0*/  I2FP.F32.U32 R4, R14 ;  /* 0x0000000e00047245 */ /* 0x002fca0000201000 */
[----:B------:R-:W-:Y:S01]  /*97f0*/  FMUL R22, R4, UR5 ;  /* 0x0000000504167c20 */ /* 0x000fe20008400000 */
[----:B------:R-:W-:Y:S01]  /*9800*/  SHF.R.U32.HI R4, RZ, UR4, R5 ;  /* 0x00000004ff047c19 */ /* 0x000fe20008011605 */
[----:B------:R-:W-:-:S03]  /*9810*/  ULDC UR4, c[0x0][0x658] ;  /* 0x0001960000047ab9 */ /* 0x000fc60000000800 */
[--C-:B------:R-:W-:Y:S01]  /*9820*/  SHF.R.U64 R20, R9, UR6, R4.reuse ;  /* 0x0000000609147c19 */ /* 0x100fe20008001204 */
[----:B------:R-:W1:Y:S01]  /*9830*/  F2I.U32.TRUNC.NTZ R22, R22 ;  /* 0x0000001600167305 */ /* 0x000e62000020f000 */
[----:B------:R-:W-:Y:S01]  /*9840*/  SHF.R.U32.HI R5, RZ, UR6, R4 ;  /* 0x00000006ff057c19 */ /* 0x000fe20008011604 */
[----:B---3--:R-:W-:-:S03]  /*9850*/  IMAD.MOV R6, RZ, RZ, -R6 ;  /* 0x000000ffff067224 */ /* 0x008fc600078e0a06 */
[----:B------:R-:W-:Y:S01]  /*9860*/  SHF.R.U64 R18, R20, UR4, R5 ;  /* 0x0000000414127c19 */ /* 0x000fe20008001205 */
[----:B--2---:R-:W-:Y:S01]  /*9870*/  IMAD R15, R24, R6, R15 ;  /* 0x00000006180f7224 */ /* 0x004fe200078e020f */
[----:B------:R-:W-:-:S03]  /*9880*/  SHF.R.U32.HI R23, RZ, UR4, R5 ;  /* 0x00000004ff177c19 */ /* 0x000fc60008011605 */
[----:B------:R-:W-:Y:S02]  /*9890*/  IMAD.MOV.U32 R4, RZ, RZ, R18 ;  /* 0x000000ffff047224 */ /* 0x000fe400078e0012 */
[----:B------:R-:W-:Y:S01]  /*98a0*/  IMAD.MOV.U32 R5, RZ, RZ, R23 ;  /* 0x000000ffff057224 */ /* 0x000fe200078e0017 */
[----:B-1----:R-:W-:Y:S06]  /*98b0*/  @!P1 BRA `(.L_x_306) ;  /* 0x0000000000289947 */ /* 0x002fec0003800000 */
[----:B------:R-:W-:Y:S02]  /*98c0*/  ULDC UR4, c[0x0][0x64c] ;  /* 0x0001930000047ab9 */ /* 0x000fe40000000800 */
[----:B------:R-:W-:-:S05]  /*98d0*/  IADD3 R5, P1, R18, UR4, RZ ;  /* 0x0000000412057c10 */ /* 0x000fca000ff3e0ff */
[----:B------:R-:W-:-:S04]  /*98e0*/  IMAD.X R23, RZ, RZ, R23, P1 ;  /* 0x000000ffff177224 */ /* 0x000fc800008e0617 */
[----:B------:R-:W-:-:S04]  /*98f0*/  IMAD.WIDE.U32 R6, R23, UR8, RZ ;  /* 0x0000000817067c25 */ /* 0x000fc8000f8e00ff */
[----:B------:R-:W-:-:S04]  /*9900*/  IMAD.WIDE.U32 R6, P1, R5, UR9, R6 ;  /* 0x0000000905067c25 */ /* 0x000fc8000f820006 */
[----:B------:R-:W-:-:S04]  /*9910*/  IMAD.WIDE.U32 R4, R5, UR8, RZ ;  /* 0x0000000805047c25 */ /* 0x000fc8000f8e00ff */
[----:B------:R-:W-:Y:S01]  /*9920*/  IMAD.MOV.U32 R4, RZ, RZ, R7 ;  /* 0x000000ffff047224 */ /* 0x000fe200078e0007 */
[----:B------:R-:W-:Y:S01]  /*9930*/  IADD3 RZ, P3, R5, R6, RZ ;  /* 0x0000000605ff7210 */ /* 0x000fe20007f7e0ff */
[----:B------:R-:W-:-:S04]  /*9940*/  IMAD.X R5, RZ, RZ, RZ, P1 ;  /* 0x000000ffff057224 */ /* 0x000fc800008e06ff */
[----:B------:R-:W-:-:S08]  /*9950*/  IMAD.WIDE.U32.X R4, R23, UR9, R4, P3 ;  /* 0x0000000917047c25 */ /* 0x000fd000098e0404 */
.L_x_306:
[----:B------:R-:W-:Y:S01]  /*9960*/  ISETP.NE.AND P1, PT, R2, 0x1, PT ;  /* 0x000000010200780c */ /* 0x000fe20003f25270 */
[----:B------:R-:W-:Y:S01]  /*9970*/  ULDC UR4, c[0x0][0x648] ;  /* 0x0001920000047ab9 */ /* 0x000fe20000000800 */
[----:B------:R-:W-:Y:S01]  /*9980*/  LOP3.LUT R20, R20, UR17, RZ, 0xc0, !PT ;  /* 0x0000001114147c12 */ /* 0x000fe2000f8ec0ff */
[----:B------:R-:W-:Y:S01]  /*9990*/  IMAD.MOV R22, RZ, RZ, -R22 ;  /* 0x000000ffff167224 */ /* 0x000fe200078e0a16 */
[----:B------:R-:W-:Y:S01]  /*99a0*/  SHF.R.U64 R5, R4, UR4, R5 ;  /* 0x0000000404057c19 */ /* 0x000fe20008001205 */
[----:B------:R-:W-:Y:S01]  /*99b0*/  ULDC UR4, c[0x0][0x638] ;  /* 0x00018e0000047ab9 */ /* 0x000fe20000000800 */
[----:B------:R-:W-:Y:S01]  /*99c0*/  LOP3.LUT R9, R9, UR16, RZ, 0xc0, !PT ;  /* 0x0000001009097c12 */ /* 0x000fe2000f8ec0ff */
[----:B------:R-:W-:Y:S01]  /*99d0*/  ULDC UR5, c[0x0][0x610] ;  /* 0x0001840000057ab9 */ /* 0x000fe20000000800 */
[----:B------:R-:W-:Y:S02]  /*99e0*/  IMAD.MOV.U32 R4, RZ, RZ, 0x1 ;  /* 0x00000001ff047424 */ /* 0x000fe400078e00ff */
[----:B------:R-:W-:-:S02]  /*99f0*/  IMAD.MOV R7, RZ, RZ, -R5 ;  /* 0x000000ffff077224 */ /* 0x000fc400078e0a05 */
[----:B------:R-:W-:Y:S02]  /*9a00*/  IMAD R20, R5, UR18, R20 ;  /* 0x0000001205147c24 */ /* 0x000fe4000f8e0214 */
[----:B0-----:R-:W-:Y:S02]  /*9a10*/  @P1 IMAD R15, R21, R22, R14 ;  /* 0x00000016150f1224 */ /* 0x001fe400078e020e */
[----:B------:R-:W-:Y:S01]  /*9a20*/  IMAD R18, R7, UR4, R18 ;  /* 0x0000000407127c24 */ /* 0x000fe2000f8e0212 */
[----:B------:R-:W-:Y:S01]  /*9a30*/  ULDC UR4, c[0x0][0x600] ;  /* 0x0001800000047ab9 */ /* 0x000fe20000000800 */
[----:B------:R-:W-:Y:S02]  /*9a40*/  IMAD R15, R20, UR5, R15 ;  /* 0x00000005140f7c24 */ /* 0x000fe4000f8e020f */
[----:B------:R-:W-:-:S05]  /*9a50*/  IMAD R18, R18, UR4, R9 ;  /* 0x0000000412127c24 */ /* 0x000fca000f8e0209 */
[----:B------:R-:W-:Y:S02]  /*9a60*/  SEL R9, R18, R15, !P1 ;  /* 0x0000000f12097207 */ /* 0x000fe40004800000 */
[----:B------:R-:W-:-:S07]  /*9a70*/  SEL R7, R15, R18, !P1 ;  /* 0x000000120f077207 */ /* 0x000fce0004800000 */
.L_x_304:
[----:B------:R-:W-:Y:S05]  /*9a80*/  BSYNC B1 ;  /* 0x0000000000017941 */ /* 0x000fea0003800000 */
.L_x_303:
[----:B------:R-:W-:-:S13]  /*9a90*/  LOP3.LUT P1, RZ, R4, 0xff, RZ, 0xc0, !PT ;  /* 0x000000ff04ff7812 */ /* 0x000fda000782c0ff */
[----:B------:R-:W-:Y:S05]  /*9aa0*/  @P1 BRA `(.L_x_307) ;  /* 0xfffffff4004c1947 */ /* 0x000fea000383ffff */
[----:B------:R-:W-:Y:S05]  /*9ab0*/  BSYNC B0 ;  /* 0x0000000000007941 */ /* 0x000fea0003800000 */
.L_x_295:
[----:B------:R-:W-:-:S03]  /*9ac0*/  UMOV UR4, 0xffffffff ;  /* 0xffffffff00047882 */ /* 0x000fc60000000000 */
[----:B------:R-:W-:Y:S05]  /*9ad0*/  BRA.DIV UR4, `(.L_x_308) ;  /* 0x0000000e040c7947 */ /* 0x000fea000b800000 */
[----:B------:R-:W-:-:S13]  /*9ae0*/  ELECT P6, URZ, PT ;  /* 0x00000000003f782f */ /* 0x000fda00038c0000 */
.L_x_336:
[----:B------:R-:W-:Y:S04]  /*9af0*/  BSSY B0, `(.L_x_309) ;  /* 0x00000a9000007945 */ /* 0x000fe80003800000 */
[----:B------:R-:W-:Y:S05]  /*9b00*/  @!P6 BRA `(.L_x_310) ;  /* 0x00000008009ce947 */ /* 0x000fea0003800000 */
[----:B------:R-:W-:-:S04]  /*9b10*/  LOP3.LUT R19, R19, 0x2, RZ, 0xfc, !PT ;  /* 0x0000000213137812 */ /* 0x000fc800078efcff */
[----:B------:R-:W-:-:S13]  /*9b20*/  ISETP.NE.AND P0, PT, R19, 0x3, PT ;  /* 0x000000031300780c */ /* 0x000fda0003f05270 */
[----:B------:R-:W-:Y:S05]  /*9b30*/  @!P0 BRA `(.L_x_311) ;  /* 0x0000000000048947 */ /* 0x000fea0003800000 */
[----:B------:R-:W-:Y:S01]  /*9b40*/  BPT.TRAP 0x1 ;  /* 0x000000040000795c */ /* 0x000fe20000300000 */
.L_x_311:
[----:B------:R-:W0:Y:S01]  /*9b50*/  S2R R3, SR_CgaCtaId ;  /* 0x0000000000037919 */ /* 0x000e220000008800 */
[----:B------:R-:W-:-:S04]  /*9b60*/  MOV R2, 0x400 ;  /* 0x0000040000027802 */ /* 0x000fc80000000f00 */
[----:B0-----:R-:W-:Y:S02]  /*9b70*/  LEA R3, R3, R2, 0x18 ;  /* 0x0000000203037211 */ /* 0x001fe400078ec0ff */
[----:B------:R-:W-:-:S03]  /*9b80*/  SHF.L.U32 R2, R0, 0x1f, RZ ;  /* 0x0000001f00027819 */ /* 0x000fc600000006ff */
[----:B------:R-:W-:-:S04]  /*9b90*/  VIADD R3, R3, 0x90 ;  /* 0x0000009003037836 */ /* 0x000fc80000000000 */
[C---:B------:R-:W-:Y:S02]  /*9ba0*/  IMAD R7, R12.reuse, 0x8, R3 ;  /* 0x000000080c077824 */ /* 0x040fe400078e0203 */
[----:B------:R-:W-:Y:S02]  /*9bb0*/  VIADD R12, R12, 0x1 ;  /* 0x000000010c0c7836 */ /* 0x000fe40000000000 */
[----:B------:R-:W0:Y:S03]  /*9bc0*/  SYNCS.PHASECHK.TRANS64.TRYWAIT P0, [R7+URZ], R2 ;  /* 0x00000002070075a7 */ /* 0x000e26000800017f */
[----:B------:R-:W-:-:S04]  /*9bd0*/  ISETP.NE.AND P1, PT, R12, 0x12, PT ;  /* 0x000000120c00780c */ /* 0x000fc80003f25270 */
[----:B------:R-:W-:Y:S02]  /*9be0*/  SEL R5, RZ, 0x1, P1 ;  /* 0x00000001ff057807 */ /* 0x000fe40000800000 */
[----:B------:R-:W-:Y:S02]  /*9bf0*/  SEL R12, R12, RZ, P1 ;  /* 0x000000ff0c0c7207 */ /* 0x000fe40000800000 */
[----:B------:R-:W-:-:S03]  /*9c00*/  LOP3.LUT R5, R0, R5, RZ, 0x3c, !PT ;  /* 0x0000000500057212 */ /* 0x000fc600078e3cff */
[----:B------:R-:W-:Y:S01]  /*9c10*/  IMAD R9, R12, 0x8, R3 ;  /* 0x000000080c097824 */ /* 0x000fe200078e0203 */
[----:B------:R-:W-:Y:S01]  /*9c20*/  SHF.L.U32 R4, R5, 0x1f, RZ ;  /* 0x0000001f05047819 */ /* 0x000fe200000006ff */
[----:B0-----:R-:W-:Y:S06]  /*9c30*/  @!P0 BRA `(.L_x_312) ;  /* 0x0000000800d48947 */ /* 0x001fec0003800000 */
.L_x_337:
[----:B------:R-:W1:Y:S01]  /*9c40*/  SYNCS.PHASECHK.TRANS64.TRYWAIT P0, [R9+URZ], R4 ;  /* 0x00000004090075a7 */ /* 0x000e62000800017f */
[----:B------:R-:W-:-:S05]  /*9c50*/  VIADD R0, R12, 0x1 ;  /* 0x000000010c007836 */ /* 0x000fca0000000000 */
[----:B------:R-:W-:-:S04]  /*9c60*/  ISETP.NE.AND P1, PT, R0, 0x12, PT ;  /* 0x000000120000780c */ /* 0x000fc80003f25270 */
[----:B0-----:R-:W-:Y:S02]  /*9c70*/  SEL R2, RZ, 0x1, P1 ;  /* 0x00000001ff027807 */ /* 0x001fe40000800000 */
[----:B------:R-:W-:Y:S02]  /*9c80*/  SEL R0, R0, RZ, P1 ;  /* 0x000000ff00007207 */ /* 0x000fe40000800000 */
[----:B------:R-:W-:-:S03]  /*9c90*/  LOP3.LUT R7, R5, R2, RZ, 0x3c, !PT ;  /* 0x0000000205077212 */ /* 0x000fc600078e3cff */
[----:B------:R-:W-:Y:S01]  /*9ca0*/  IMAD R6, R0, 0x8, R3 ;  /* 0x0000000800067824 */ /* 0x000fe200078e0203 */
[----:B------:R-:W-:Y:S01]  /*9cb0*/  SHF.L.U32 R5, R7, 0x1f, RZ ;  /* 0x0000001f07057819 */ /* 0x000fe200000006ff */
[----:B-1----:R-:W-:Y:S06]  /*9cc0*/  @!P0 BRA `(.L_x_313) ;  /* 0x0000000800c48947 */ /* 0x002fec0003800000 */
.L_x_338:
[----:B------:R-:W1:Y:S01]  /*9cd0*/  SYNCS.PHASECHK.TRANS64.TRYWAIT P0, [R6+URZ], R5 ;  /* 0x00000005060075a7 */ /* 0x000e62000800017f */
[----:B------:R-:W-:-:S05]  /*9ce0*/  VIADD R0, R0, 0x1 ;  /* 0x0000000100007836 */ /* 0x000fca0000000000 */
[----:B------:R-:W-:-:S04]  /*9cf0*/  ISETP.NE.AND P1, PT, R0, 0x12, PT ;  /* 0x000000120000780c */ /* 0x000fc80003f25270 */
[----:B------:R-:W-:Y:S02]  /*9d00*/  SEL R2, RZ, 0x1, P1 ;  /* 0x00000001ff027807 */ /* 0x000fe40000800000 */
[----:B------:R-:W-:Y:S02]  /*9d10*/  SEL R0, R0, RZ, P1 ;  /* 0x000000ff00007207 */ /* 0x000fe40000800000 */
[----:B------:R-:W-:-:S03]  /*9d20*/  LOP3.LUT R7, R7, R2, RZ, 0x3c, !PT ;  /* 0x0000000207077212 */ /* 0x000fc600078e3cff */
[----:B0-----:R-:W-:Y:S01]  /*9d30*/  IMAD R9, R0, 0x8, R3 ;  /* 0x0000000800097824 */ /* 0x001fe200078e0203 */
[----:B------:R-:W-:Y:S01]  /*9d40*/  SHF.L.U32 R4, R7, 0x1f, RZ ;  /* 0x0000001f07047819 */ /* 0x000fe200000006ff */
[----:B-1----:R-:W-:Y:S06]  /*9d50*/  @!P0 BRA `(.L_x_314) ;  /* 0x0000000800b48947 */ /* 0x002fec0003800000 */
.L_x_339:
        /* <DEDUP_REMOVED lines=9> */
.L_x_340:
        /* <DEDUP_REMOVED lines=9> */
.L_x_341:
        /* <DEDUP_REMOVED lines=9> */
.L_x_342:
        /* <DEDUP_REMOVED lines=9> */
.L_x_343:
        /* <DEDUP_REMOVED lines=9> */
.L_x_344:
        /* <DEDUP_REMOVED lines=9> */
.L_x_345:
        /* <DEDUP_REMOVED lines=9> */
.L_x_346:
        /* <DEDUP_REMOVED lines=9> */
.L_x_347:
        /* <DEDUP_REMOVED lines=9> */
.L_x_348:
        /* <DEDUP_REMOVED lines=9> */
.L_x_349:
        /* <DEDUP_REMOVED lines=9> */
.L_x_350:
        /* <DEDUP_REMOVED lines=9> */
.L_x_351:
        /* <DEDUP_REMOVED lines=9> */
.L_x_352:
[----:B------:R-:W1:Y:S01]  /*a4b0*/  SYNCS.PHASECHK.TRANS64.TRYWAIT P0, [R6+URZ], R5 ;  /* 0x00000005060075a7 */ /* 0x000e62000800017f */
[----:B------:R-:W-:-:S05]  /*a4c0*/  VIADD R0, R0, 0x1 ;  /* 0x0000000100007836 */ /* 0x000fca0000000000 */
[----:B------:R-:W-:-:S04]  /*a4d0*/  ISETP.NE.AND P1, PT, R0, 0x12, PT ;  /* 0x000000120000780c */ /* 0x000fc80003f25270 */
[----:B------:R-:W-:Y:S02]  /*a4e0*/  SEL R2, RZ, 0x1, P1 ;  /* 0x00000001ff027807 */ /* 0x000fe40000800000 */
[----:B------:R-:W-:Y:S02]  /*a4f0*/  SEL R0, R0, RZ, P1 ;  /* 0x000000ff00007207 */ /* 0x000fe40000800000 */
[----:B------:R-:W-:Y:S01]  /*a500*/  LOP3.LUT R2, R7, R2, RZ, 0x3c, !PT ;  /* 0x0000000207027212 */ /* 0x000fe200078e3cff */
[----:B-1----:R-:W-:Y:S06]  /*a510*/  @!P0 BRA `(.L_x_328) ;  /* 0x0000000400dc8947 */ /* 0x002fec0003800000 */
.L_x_353:
[----:B------:R-:W-:Y:S01]  /*a520*/  IMAD R3, R0, 0x8, R3 ;  /* 0x0000000800037824 */ /* 0x000fe200078e0203 */
[----:B------:R-:W-:-:S07]  /*a530*/  SHF.L.U32 R0, R2, 0x1f, RZ ;  /* 0x0000001f02007819 */ /* 0x000fce00000006ff */
.L_x_329:
[----:B--2---:R2:W3:Y:S02]  /*a540*/  SYNCS.PHASECHK.TRANS64.TRYWAIT P0, [R3+URZ], R0 ;  /* 0x00000000030075a7 */ /* 0x0044e4000800017f */
[----:B---3--:R-:W-:Y:S05]  /*a550*/  @!P0 NANOSLEEP.SYNCS 0x989680 ;  /* 0x009896800000895d */ /* 0x008fea0003900000 */
[----:B------:R-:W3:Y:S02]  /*a560*/  @!P0 SYNCS.PHASECHK.TRANS64 P0, [R3+URZ], R0 ;  /* 0x00000000030085a7 */ /* 0x000ee4000800007f */
[----:B---3--:R-:W-:Y:S05]  /*a570*/  @!P0 BRA `(.L_x_329) ;  /* 0xfffffffc00f08947 */ /* 0x008fea000383ffff */
.L_x_310:
[----:B------:R-:W-:Y:S05]  /*a580*/  BSYNC B0 ;  /* 0x0000000000007941 */ /* 0x000fea0003800000 */
.L_x_309:
[----:B------:R-:W-:Y:S05]  /*a590*/  EXIT ;  /* 0x000000000000794d */ /* 0x000fea0003800000 */
.L_x_18:
[----:B----4-:R4:W0:Y:S02]  /*a5a0*/  SYNCS.PHASECHK.TRANS64.TRYWAIT P1, [R3+URZ], R0 ;  /* 0x00000000030075a7 */ /* 0x010824000802017f */
[----:B0-----:R-:W-:Y:S05]  /*a5b0*/  @!P1 NANOSLEEP.SYNCS 0x989680 ;  /* 0x009896800000995d */ /* 0x001fea0003900000 */
[----:B------:R-:W0:Y:S02]  /*a5c0*/  @!P1 SYNCS.PHASECHK.TRANS64 P1, [R3+URZ], R0 ;  /* 0x00000000030095a7 */ /* 0x000e24000802007f */
[----:B0-----:R-:W-:Y:S05]  /*a5d0*/  @!P1 BRA `(.L_x_18) ;  /* 0xfffffffc00f09947 */ /* 0x001fea000383ffff */
[----:B------:R-:W-:Y:S05]  /*a5e0*/  BRA `(.L_x_17) ;  /* 0xffffff6c009c7947 */ /* 0x000fea000383ffff */
.L_x_23:
[----:B-1----:R1:W3:Y:S02]  /*a5f0*/  SYNCS.PHASECHK.TRANS64.TRYWAIT P1, [R5+URZ], R4 ;  /* 0x00000004050075a7 */ /* 0x0022e4000802017f */
[----:B---3--:R-:W-:Y:S05]  /*a600*/  @!P1 NANOSLEEP.SYNCS 0x989680 ;  /* 0x009896800000995d */ /* 0x008fea0003900000 */
[----:B------:R-:W3:Y:S02]  /*a610*/  @!P1 SYNCS.PHASECHK.TRANS64 P1, [R5+URZ], R4 ;  /* 0x00000004050095a7 */ /* 0x000ee4000802007f */
[----:B---3--:R-:W-:Y:S05]  /*a620*/  @!P1 BRA `(.L_x_23) ;  /* 0xfffffffc00f09947 */ /* 0x008fea000383ffff */
[----:B------:R-:W-:Y:S05]  /*a630*/  BRA `(.L_x_22) ;  /* 0xffffff7000407947 */ /* 0x000fea000383ffff */
.L_x_296:
[----:B------:R-:W-:Y:S01]  /*a640*/  BSSY B1, `(.L_x_330) ;  /* 0x0000006000017945 */ /* 0x000fe20003800000 */
[----:B------:R-:W-:-:S07]  /*a650*/  IMAD.MOV.U32 R15, RZ, RZ, -0x1 ;  /* 0xffffffffff0f7424 */ /* 0x000fce00078e00ff */
[----:B------:R-:W-:Y:S05]  /*a660*/  WARPSYNC.COLLECTIVE R15, `(.L_x_331) ;  /* 0x000000000f0c7348 */ /* 0x000fea0003c00000 */
[----:B------:R-:W-:Y:S02]  /*a670*/  ELECT P6, UR62, PT ;  /* 0x00000000003e782f */ /* 0x000fe400038c0000 */
[----:B------:R-:W-:Y:S01]  /*a680*/  MOV R14, UR62 ;  /* 0x0000003e000e7c02 */ /* 0x000fe20008000f00 */
[----:B------:R-:W-:Y:S10]  /*a690*/  ENDCOLLECTIVE ;  /* 0x000000000000791b */ /* 0x000ff40003800000 */
.L_x_331:
[----:B------:R-:W-:Y:S05]  /*a6a0*/  BSYNC B1 ;  /* 0x0000000000017941 */ /* 0x000fea0003800000 */
.L_x_330:
[----:B------:R-:W-:Y:S05]  /*a6b0*/  BRA `(.L_x_332) ;  /* 0xffffffe800547947 */ /* 0x000fea000383ffff */
.L_x_299:
[----:B0-----:R0:W1:Y:S02]  /*a6c0*/  SYNCS.PHASECHK.TRANS64.TRYWAIT P1, [R14+URZ+0x90], R7 ;  /* 0x000090070e0075a7 */ /* 0x001064000802017f */
[----:B-1----:R-:W-:Y:S05]  /*a6d0*/  @!P1 NANOSLEEP.SYNCS 0x989680 ;  /* 0x009896800000995d */ /* 0x002fea0003900000 */
[----:B------:R-:W1:Y:S02]  /*a6e0*/  @!P1 SYNCS.PHASECHK.TRANS64 P1, [R14+URZ+0x90], R7 ;  /* 0x000090070e0095a7 */ /* 0x000e64000802007f */
[----:B-1----:R-:W-:Y:S05]  /*a6f0*/  @!P1 BRA `(.L_x_299) ;  /* 0xfffffffc00f09947 */ /* 0x002fea000383ffff */
[----:B------:R-:W-:Y:S05]  /*a700*/  BRA `(.L_x_333) ;  /* 0xffffffe800887947 */ /* 0x000fea000383ffff */
.L_x_308:
[----:B------:R-:W-:Y:S01]  /*a710*/  BSSY B0, `(.L_x_334) ;  /* 0x0000006000007945 */ /* 0x000fe20003800000 */
[----:B------:R-:W-:-:S07]  /*a720*/  IMAD.MOV.U32 R15, RZ, RZ, -0x1 ;  /* 0xffffffffff0f7424 */ /* 0x000fce00078e00ff */
[----:B------:R-:W-:Y:S05]  /*a730*/  WARPSYNC.COLLECTIVE R15, `(.L_x_335) ;  /* 0x000000000f0c7348 */ /* 0x000fea0003c00000 */
[----:B------:R-:W-:Y:S02]  /*a740*/  ELECT P6, UR62, PT ;  /* 0x00000000003e782f */ /* 0x000fe400038c0000 */
[----:B------:R-:W-:Y:S01]  /*a750*/  MOV R14, UR62 ;  /* 0x0000003e000e7c02 */ /* 0x000fe20008000f00 */
[----:B------:R-:W-:Y:S10]  /*a760*/  ENDCOLLECTIVE ;  /* 0x000000000000791b */ /* 0x000ff40003800000 */
.L_x_335:
[----:B------:R-:W-:Y:S05]  /*a770*/  BSYNC B0 ;  /* 0x0000000000007941 */ /* 0x000fea0003800000 */
.L_x_334:
[----:B------:R-:W-:Y:S05]  /*a780*/  BRA `(.L_x_336) ;  /* 0xfffffff000d87947 */ /* 0x000fea000383ffff */
.L_x_312:
[----:B0-----:R0:W1:Y:S02]  /*a790*/  SYNCS.PHASECHK.TRANS64.TRYWAIT P0, [R7+URZ], R2 ;  /* 0x00000002070075a7 */ /* 0x001064000800017f */
[----:B-1----:R-:W-:Y:S05]  /*a7a0*/  @!P0 NANOSLEEP.SYNCS 0x989680 ;  /* 0x009896800000895d */ /* 0x002fea0003900000 */
[----:B------:R-:W1:Y:S02]  /*a7b0*/  @!P0 SYNCS.PHASECHK.TRANS64 P0, [R7+URZ], R2 ;  /* 0x00000002070085a7 */ /* 0x000e64000800007f */
[----:B-1----:R-:W-:Y:S05]  /*a7c0*/  @!P0 BRA `(.L_x_312) ;  /* 0xfffffffc00f08947 */ /* 0x002fea000383ffff */
[----:B------:R-:W-:Y:S05]  /*a7d0*/  BRA `(.L_x_337) ;  /* 0xfffffff400187947 */ /* 0x000fea000383ffff */
.L_x_313:
[----:B0-----:R0:W1:Y:S02]  /*a7e0*/  SYNCS.PHASECHK.TRANS64.TRYWAIT P0, [R9+URZ], R4 ;  /* 0x00000004090075a7 */ /* 0x001064000800017f */
[----:B-1----:R-:W-:Y:S05]  /*a7f0*/  @!P0 NANOSLEEP.SYNCS 0x989680 ;  /* 0x009896800000895d */ /* 0x002fea0003900000 */
[----:B------:R-:W1:Y:S02]  /*a800*/  @!P0 SYNCS.PHASECHK.TRANS64 P0, [R9+URZ], R4 ;  /* 0x00000004090085a7 */ /* 0x000e64000800007f */
[----:B-1----:R-:W-:Y:S05]  /*a810*/  @!P0 BRA `(.L_x_313) ;  /* 0xfffffffc00f08947 */ /* 0x002fea000383ffff */
[----:B------:R-:W-:Y:S05]  /*a820*/  BRA `(.L_x_338) ;  /* 0xfffffff400287947 */ /* 0x000fea000383ffff */
.L_x_314:
[----:B0-----:R0:W1:Y:S02]  /*a830*/  SYNCS.PHASECHK.TRANS64.TRYWAIT P0, [R6+URZ], R5 ;  /* 0x00000005060075a7 */ /* 0x001064000800017f */
[----:B-1----:R-:W-:Y:S05]  /*a840*/  @!P0 NANOSLEEP.SYNCS 0x989680 ;  /* 0x009896800000895d */ /* 0x002fea0003900000 */
[----:B------:R-:W1:Y:S02]  /*a850*/  @!P0 SYNCS.PHASECHK.TRANS64 P0, [R6+URZ], R5 ;  /* 0x00000005060085a7 */ /* 0x000e64000800007f */
[----:B-1----:R-:W-:Y:S05]  /*a860*/  @!P0 BRA `(.L_x_314) ;  /* 0xfffffffc00f08947 */ /* 0x002fea000383ffff */
[----:B------:R-:W-:Y:S05]  /*a870*/  BRA `(.L_x_339) ;  /* 0xfffffff400387947 */ /* 0x000fea000383ffff */
.L_x_315:
[----:B0-----:R0:W1:Y:S02]  /*a880*/  SYNCS.PHASECHK.TRANS64.TRYWAIT P0, [R9+URZ], R4 ;  /* 0x00000004090075a7 */ /* 0x001064000800017f */
[----:B-1----:R-:W-:Y:S05]  /*a890*/  @!P0 NANOSLEEP.SYNCS 0x989680 ;  /* 0x009896800000895d */ /* 0x002fea0003900000 */
[----:B------:R-:W1:Y:S02]  /*a8a0*/  @!P0 SYNCS.PHASECHK.TRANS64 P0, [R9+URZ], R4 ;  /* 0x00000004090085a7 */ /* 0x000e64000800007f */
[----:B-1----:R-:W-:Y:S05]  /*a8b0*/  @!P0 BRA `(.L_x_315) ;  /* 0xfffffffc00f08947 */ /* 0x002fea000383ffff */
[----:B------:R-:W-:Y:S05]  /*a8c0*/  BRA `(.L_x_340) ;  /* 0xfffffff400487947 */ /* 0x000fea000383ffff */
.L_x_316:
[----:B0-----:R0:W1:Y:S02]  /*a8d0*/  SYNCS.PHASECHK.TRANS64.TRYWAIT P0, [R6+URZ], R5 ;  /* 0x00000005060075a7 */ /* 0x001064000800017f */
[----:B-1----:R-:W-:Y:S05]  /*a8e0*/  @!P0 NANOSLEEP.SYNCS 0x989680 ;  /* 0x009896800000895d */ /* 0x002fea0003900000 */
[----:B------:R-:W1:Y:S02]  /*a8f0*/  @!P0 SYNCS.PHASECHK.TRANS64 P0, [R6+URZ], R5 ;  /* 0x00000005060085a7 */ /* 0x000e64000800007f */
[----:B-1----:R-:W-:Y:S05]  /*a900*/  @!P0 BRA `(.L_x_316) ;  /* 0xfffffffc00f08947 */ /* 0x002fea000383ffff */
[----:B------:R-:W-:Y:S05]  /*a910*/  BRA `(.L_x_341) ;  /* 0xfffffff400587947 */ /* 0x000fea000383ffff */
.L_x_317:
[----:B0-----:R0:W1:Y:S02]  /*a920*/  SYNCS.PHASECHK.TRANS64.TRYWAIT P0, [R9+URZ], R4 ;  /* 0x00000004090075a7 */ /* 0x001064000800017f */
[----:B-1----:R-:W-:Y:S05]  /*a930*/  @!P0 NANOSLEEP.SYNCS 0x989680 ;  /* 0x009896800000895d */ /* 0x002fea0003900000 */
[----:B------:R-:W1:Y:S02]  /*a940*/  @!P0 SYNCS.PHASECHK.TRANS64 P0, [R9+URZ], R4 ;  /* 0x00000004090085a7 */ /* 0x000e64000800007f */
[----:B-1----:R-:W-:Y:S05]  /*a950*/  @!P0 BRA `(.L_x_317) ;  /* 0xfffffffc00f08947 */ /* 0x002fea000383ffff */
[----:B------:R-:W-:Y:S05]  /*a960*/  BRA `(.L_x_342) ;  /* 0xfffffff400687947 */ /* 0x000fea000383ffff */
.L_x_318:
[----:B0-----:R0:W1:Y:S02]  /*a970*/  SYNCS.PHASECHK.TRANS64.TRYWAIT P0, [R6+URZ], R5 ;  /* 0x00000005060075a7 */ /* 0x001064000800017f */
[----:B-1----:R-:W-:Y:S05]  /*a980*/  @!P0 NANOSLEEP.SYNCS 0x989680 ;  /* 0x009896800000895d */ /* 0x002fea0003900000 */
[----:B------:R-:W1:Y:S02]  /*a990*/  @!P0 SYNCS.PHASECHK.TRANS64 P0, [R6+URZ], R5 ;  /* 0x00000005060085a7 */ /* 0x000e64000800007f */
[----:B-1----:R-:W-:Y:S05]  /*a9a0*/  @!P0 BRA `(.L_x_318) ;  /* 0xfffffffc00f08947 */ /* 0x002fea000383ffff */
[----:B------:R-:W-:Y:S05]  /*a9b0*/  BRA `(.L_x_343) ;  /* 0xfffffff400787947 */ /* 0x000fea000383ffff */
.L_x_319:
[----:B0-----:R0:W1:Y:S02]  /*a9c0*/  SYNCS.PHASECHK.TRANS64.TRYWAIT P0, [R9+URZ], R4 ;  /* 0x00000004090075a7 */ /* 0x001064000800017f */
[----:B-1----:R-:W-:Y:S05]  /*a9d0*/  @!P0 NANOSLEEP.SYNCS 0x989680 ;  /* 0x009896800000895d */ /* 0x002fea0003900000 */
[----:B------:R-:W1:Y:S02]  /*a9e0*/  @!P0 SYNCS.PHASECHK.TRANS64 P0, [R9+URZ], R4 ;  /* 0x00000004090085a7 */ /* 0x000e64000800007f */
[----:B-1----:R-:W-:Y:S05]  /*a9f0*/  @!P0 BRA `(.L_x_319) ;  /* 0xfffffffc00f08947 */ /* 0x002fea000383ffff */
[----:B------:R-:W-:Y:S05]  /*aa00*/  BRA `(.L_x_344) ;  /* 0xfffffff400887947 */ /* 0x000fea000383ffff */
.L_x_320:
[----:B0-----:R0:W1:Y:S02]  /*aa10*/  SYNCS.PHASECHK.TRANS64.TRYWAIT P0, [R6+URZ], R5 ;  /* 0x00000005060075a7 */ /* 0x001064000800017f */
[----:B-1----:R-:W-:Y:S05]  /*aa20*/  @!P0 NANOSLEEP.SYNCS 0x989680 ;  /* 0x009896800000895d */ /* 0x002fea0003900000 */
[----:B------:R-:W1:Y:S02]  /*aa30*/  @!P0 SYNCS.PHASECHK.TRANS64 P0, [R6+URZ], R5 ;  /* 0x00000005060085a7 */ /* 0x000e64000800007f */
[----:B-1----:R-:W-:Y:S05]  /*aa40*/  @!P0 BRA `(.L_x_320) ;  /* 0xfffffffc00f08947 */ /* 0x002fea000383ffff */
[----:B------:R-:W-:Y:S05]  /*aa50*/  BRA `(.L_x_345) ;  /* 0xfffffff400987947 */ /* 0x000fea000383ffff */
.L_x_321:
[----:B0-----:R0:W1:Y:S02]  /*aa60*/  SYNCS.PHASECHK.TRANS64.TRYWAIT P0, [R9+URZ], R4 ;  /* 0x00000004090075a7 */ /* 0x001064000800017f */
[----:B-1----:R-:W-:Y:S05]  /*aa70*/  @!P0 NANOSLEEP.SYNCS 0x989680 ;  /* 0x009896800000895d */ /* 0x002fea0003900000 */
[----:B------:R-:W1:Y:S02]  /*aa80*/  @!P0 SYNCS.PHASECHK.TRANS64 P0, [R9+URZ], R4 ;  /* 0x00000004090085a7 */ /* 0x000e64000800007f */
[----:B-1----:R-:W-:Y:S05]  /*aa90*/  @!P0 BRA `(.L_x_321) ;  /* 0xfffffffc00f08947 */ /* 0x002fea000383ffff */
[----:B------:R-:W-:Y:S05]  /*aaa0*/  BRA `(.L_x_346) ;  /* 0xfffffff400a87947 */ /* 0x000fea000383ffff */
.L_x_322:
[----:B0-----:R0:W1:Y:S02]  /*aab0*/  SYNCS.PHASECHK.TRANS64.TRYWAIT P0, [R6+URZ], R5 ;  /* 0x00000005060075a7 */ /* 0x001064000800017f */
[----:B-1----:R-:W-:Y:S05]  /*aac0*/  @!P0 NANOSLEEP.SYNCS 0x989680 ;  /* 0x009896800000895d */ /* 0x002fea0003900000 */
[----:B------:R-:W1:Y:S02]  /*aad0*/  @!P0 SYNCS.PHASECHK.TRANS64 P0, [R6+URZ], R5 ;  /* 0x00000005060085a7 */ /* 0x000e64000800007f */
[----:B-1----:R-:W-:Y:S05]  /*aae0*/  @!P0 BRA `(.L_x_322) ;  /* 0xfffffffc00f08947 */ /* 0x002fea000383ffff */
[----:B------:R-:W-:Y:S05]  /*aaf0*/  BRA `(.L_x_347) ;  /* 0xfffffff400b87947 */ /* 0x000fea000383ffff */
.L_x_323:
[----:B0-----:R0:W1:Y:S02]  /*ab00*/  SYNCS.PHASECHK.TRANS64.TRYWAIT P0, [R9+URZ], R4 ;  /* 0x00000004090075a7 */ /* 0x001064000800017f */
[----:B-1----:R-:W-:Y:S05]  /*ab10*/  @!P0 NANOSLEEP.SYNCS 0x989680 ;  /* 0x009896800000895d */ /* 0x002fea0003900000 */
[----:B------:R-:W1:Y:S02]  /*ab20*/  @!P0 SYNCS.PHASECHK.TRANS64 P0, [R9+URZ], R4 ;  /* 0x00000004090085a7 */ /* 0x000e64000800007f */
[----:B-1----:R-:W-:Y:S05]  /*ab30*/  @!P0 BRA `(.L_x_323) ;  /* 0xfffffffc00f08947 */ /* 0x002fea000383ffff */
[----:B------:R-:W-:Y:S05]  /*ab40*/  BRA `(.L_x_348) ;  /* 0xfffffff400c87947 */ /* 0x000fea000383ffff */
.L_x_324:
[----:B0-----:R0:W1:Y:S02]  /*ab50*/  SYNCS.PHASECHK.TRANS64.TRYWAIT P0, [R6+URZ], R5 ;  /* 0x00000005060075a7 */ /* 0x001064000800017f */
[----:B-1----:R-:W-:Y:S05]  /*ab60*/  @!P0 NANOSLEEP.SYNCS 0x989680 ;  /* 0x009896800000895d */ /* 0x002fea0003900000 */
[----:B------:R-:W1:Y:S02]  /*ab70*/  @!P0 SYNCS.PHASECHK.TRANS64 P0, [R6+URZ], R5 ;  /* 0x00000005060085a7 */ /* 0x000e64000800007f */
[----:B-1----:R-:W-:Y:S05]  /*ab80*/  @!P0 BRA `(.L_x_324) ;  /* 0xfffffffc00f08947 */ /* 0x002fea000383ffff */
[----:B------:R-:W-:Y:S05]  /*ab90*/  BRA `(.L_x_349) ;  /* 0xfffffff400d87947 */ /* 0x000fea000383ffff */
.L_x_325:
[----:B0-----:R0:W1:Y:S02]  /*aba0*/  SYNCS.PHASECHK.TRANS64.TRYWAIT P0, [R9+URZ], R4 ;  /* 0x00000004090075a7 */ /* 0x001064000800017f */
[----:B-1----:R-:W-:Y:S05]  /*abb0*/  @!P0 NANOSLEEP.SYNCS 0x989680 ;  /* 0x009896800000895d */ /* 0x002fea0003900000 */
[----:B------:R-:W1:Y:S02]  /*abc0*/  @!P0 SYNCS.PHASECHK.TRANS64 P0, [R9+URZ], R4 ;  /* 0x00000004090085a7 */ /* 0x000e64000800007f */
[----:B-1----:R-:W-:Y:S05]  /*abd0*/  @!P0 BRA `(.L_x_325) ;  /* 0xfffffffc00f08947 */ /* 0x002fea000383ffff */
[----:B------:R-:W-:Y:S05]  /*abe0*/  BRA `(.L_x_350) ;  /* 0xfffffff400e87947 */ /* 0x000fea000383ffff */
.L_x_326:
[----:B0-----:R0:W1:Y:S02]  /*abf0*/  SYNCS.PHASECHK.TRANS64.TRYWAIT P0, [R6+URZ], R5 ;  /* 0x00000005060075a7 */ /* 0x001064000800017f */
[----:B-1----:R-:W-:Y:S05]  /*ac00*/  @!P0 NANOSLEEP.SYNCS 0x989680 ;  /* 0x009896800000895d */ /* 0x002fea0003900000 */
[----:B------:R-:W1:Y:S02]  /*ac10*/  @!P0 SYNCS.PHASECHK.TRANS64 P0, [R6+URZ], R5 ;  /* 0x00000005060085a7 */ /* 0x000e64000800007f */
[----:B-1----:R-:W-:Y:S05]  /*ac20*/  @!P0 BRA `(.L_x_326) ;  /* 0xfffffffc00f08947 */ /* 0x002fea000383ffff */
[----:B------:R-:W-:Y:S05]  /*ac30*/  BRA `(.L_x_351) ;  /* 0xfffffff400f87947 */ /* 0x000fea000383ffff */
.L_x_327:
[----:B0-----:R0:W1:Y:S02]  /*ac40*/  SYNCS.PHASECHK.TRANS64.TRYWAIT P0, [R9+URZ], R4 ;  /* 0x00000004090075a7 */ /* 0x001064000800017f */
[----:B-1----:R-:W-:Y:S05]  /*ac50*/  @!P0 NANOSLEEP.SYNCS 0x989680 ;  /* 0x009896800000895d */ /* 0x002fea0003900000 */
[----:B------:R-:W1:Y:S02]  /*ac60*/  @!P0 SYNCS.PHASECHK.TRANS64 P0, [R9+URZ], R4 ;  /* 0x00000004090085a7 */ /* 0x000e64000800007f */
[----:B-1----:R-:W-:Y:S05]  /*ac70*/  @!P0 BRA `(.L_x_327) ;  /* 0xfffffffc00f08947 */ /* 0x002fea000383ffff */
[----:B------:R-:W-:Y:S05]  /*ac80*/  BRA `(.L_x_352) ;  /* 0xfffffff800087947 */ /* 0x000fea000383ffff */
.L_x_328:
[----:B-1----:R1:W2:Y:S02]  /*ac90*/  SYNCS.PHASECHK.TRANS64.TRYWAIT P0, [R6+URZ], R5 ;  /* 0x00000005060075a7 */ /* 0x0022a4000800017f */
[----:B--2---:R-:W-:Y:S05]  /*aca0*/  @!P0 NANOSLEEP.SYNCS 0x989680 ;  /* 0x009896800000895d */ /* 0x004fea0003900000 */
[----:B------:R-:W2:Y:S02]  /*acb0*/  @!P0 SYNCS.PHASECHK.TRANS64 P0, [R6+URZ], R5 ;  /* 0x00000005060085a7 */ /* 0x000ea4000800007f */
[----:B--2---:R-:W-:Y:S05]  /*acc0*/  @!P0 BRA `(.L_x_328) ;  /* 0xfffffffc00f08947 */ /* 0x004fea000383ffff */
[----:B------:R-:W-:Y:S05]  /*acd0*/  BRA `(.L_x_353) ;  /* 0xfffffff800107947 */ /* 0x000fea000383ffff */
.L_x_354:
[----:B------:R-:W-:-:S00]  /*ace0*/  BRA `(.L_x_354) ;  /* 0xfffffffc00fc7947 */ /* 0x000fc0000383ffff */
[----:B------:R-:W-:-:S00]  /*acf0*/  NOP ;  /* 0x0000000000007918 */ /* 0x000fc00000000000 */
        /* <DEDUP_REMOVED lines=8> */
.L_x_355:


//--------------------- .nv.global.init           --------------------------
	.section	.nv.global.init,"aw",@progbits
.nv.global.init:
	.type		$str$22,@object
	.size		$str$22,($str$23 - $str$22)
$str$22:
        /*0000*/ 	.byte	0x6b, 0x5f, 0x74, 0x69, 0x6c, 0x65, 0x5f, 0x63, 0x6f, 0x75, 0x6e, 0x74, 0x20, 0x3e, 0x3d, 0x20
        /*0010*/ 	.byte	0x31, 0x00
	.type		$str$23,@object
	.size		$str$23,(__unnamed_1 - $str$23)
$str$23:
        /*0012*/ 	.byte	0x2f, 0x74, 0x6d, 0x70, 0x2f, 0x63, 0x75, 0x74, 0x6c, 0x61, 0x73, 0x73, 0x5f, 0x73, 0x77, 0x65
        /*0022*/ 	.byte	0x65, 0x70, 0x5f, 0x73, 0x72, 0x63, 0x2f, 0x69, 0x6e, 0x63, 0x6c, 0x75, 0x64, 0x65, 0x2f, 0x63
        /*0032*/ 	.byte	0x75, 0x74, 0x6c, 0x61, 0x73, 0x73, 0x2f, 0x67, 0x65, 0x6d, 0x6d, 0x2f, 0x63, 0x6f, 0x6c, 0x6c
        /*0042*/ 	.byte	0x65, 0x63, 0x74, 0x69, 0x76, 0x65, 0x2f, 0x73, 0x6d, 0x39, 0x30, 0x5f, 0x6d, 0x6d, 0x61, 0x5f
        /*0052*/ 	.byte	0x74, 0x6d, 0x61, 0x5f, 0x67, 0x6d, 0x6d, 0x61, 0x5f, 0x73, 0x73, 0x5f, 0x77, 0x61, 0x72, 0x70
        /*0062*/ 	.byte	0x73, 0x70, 0x65, 0x63, 0x69, 0x61, 0x6c, 0x69, 0x7a, 0x65, 0x64, 0x2e, 0x68, 0x70, 0x70, 0x00
	.type		__unnamed_1,@object
	.size		__unnamed_1,(.L_0 - __unnamed_1)
__unnamed_1:
        /*0072*/ 	.byte	0x76, 0x6f, 0x69, 0x64, 0x20, 0x63, 0x75, 0x74, 0x6c, 0x61, 0x73, 0x73, 0x3a, 0x3a, 0x67, 0x65
        /* <DEDUP_REMOVED lines=172> */
        /*0b42*/ 	.byte	0x5d, 0x00
.L_0:


//--------------------- .nv.shared._ZN7cutlass13device_kernelINS_4gemm6kernel13GemmUniversalIN4cute5tupleIJiiiiEEENS1_10collective13CollectiveMmaINS1_34MainloopSm90TmaGmmaWarpSpecializedILi18ENS5_IJNS4_1CILi1EEESB_SB_EEENS1_35KernelTmaWarpSpecializedCooperativeEEENS5_IJNSA_ILi256EEENSA_ILi128EEENSA_ILi32EEEEEEaNS5_IJlSB_lEEEaSJ_NS4_8TiledMMAINS4_8MMA_AtomIJNS4_4SM904GMMA27MMA_64x128x32_S32S8S8_SS_TNEEEENS4_6LayoutINS5_IJNSA_ILi2EEESB_SB_EEENS5_IJSB_NSA_ILi0EEEST_EEEEENS5_IJNS4_10UnderscoreESW_SW_EEEEENS4_13SM90_TMA_LOADENS4_14ComposedLayoutINS4_7SwizzleILi1ELi4ELi3EEENS4_18smem_ptr_flag_bitsILi8EEENSQ_INS5_IJNSA_ILi8EEESH_EEENS5_IJSH_SB_EEEEEEEvNS4_8identityESZ_S19_vS1A_EENS_8epilogue10collective6detail29Sm90TmaWarpSpecializedAdapterINS1D_15DefaultEpilogueIaSJ_SJ_NS1C_6thread17LinearCombinationIaLi1EiiLNS1H_9ScaleType4KindE0ELNS_15FloatRoundStyleE2EaEENS1_15EpilogueDefaultEEEEEvvEEEEvNT_6ParamsE --------------------------
	.section	.nv.shared._ZN7cutlass13device_kernelINS_4gemm6kernel13GemmUniversalIN4cute5tupleIJiiiiEEENS1_10collective13CollectiveMmaINS1_34MainloopSm90TmaGmmaWarpSpecializedILi18ENS5_IJNS4_1CILi1EEESB_SB_EEENS1_35KernelTmaWarpSpecializedCooperativeEEENS5_IJNSA_ILi256EEENSA_ILi128EEENSA_ILi32EEEEEEaNS5_IJlSB_lEEEaSJ_NS4_8TiledMMAINS4_8MMA_AtomIJNS4_4SM904GMMA27MMA_64x128x32_S32S8S8_SS_TNEEEENS4_6LayoutINS5_IJNSA_ILi2EEESB_SB_EEENS5_IJSB_NSA_ILi0EEEST_EEEEENS5_IJNS4_10UnderscoreESW_SW_EEEEENS4_13SM90_TMA_LOADENS4_14ComposedLayoutINS4_7SwizzleILi1ELi4ELi3EEENS4_18smem_ptr_flag_bitsILi8EEENSQ_INS5_IJNSA_ILi8EEESH_EEENS5_IJSH_SB_EEEEEEEvNS4_8identityESZ_S19_vS1A_EENS_8epilogue10collective6detail29Sm90TmaWarpSpecializedAdapterINS1D_15DefaultEpilogueIaSJ_SJ_NS1C_6thread17LinearCombinationIaLi1EiiLNS1H_9ScaleType4KindE0ELNS_15FloatRoundStyleE2EaEENS1_15EpilogueDefaultEEEEEvvEEEEvNT_6ParamsE,"aw",@nobits
	.sectionflags	@""
	.align	16
	.zero		1024


//--------------------- .nv.shared.reserved.0     --------------------------
	.section	.nv.shared.reserved.0,"aw",@nobits
	.weak		__nv_reservedSMEM_offset_0_alias
	.size		__nv_reservedSMEM_offset_0_alias, 0, 0
	.other		__nv_reservedSMEM_offset_0_alias,@"STO_CUDA_RESERVED_SHARED STV_DEFAULT"
__nv_reservedSMEM_offset_0_alias:
	.zero		0


//--------------------- .nv.global                --------------------------
	.section	.nv.global,"aw",@nobits
.nv.global:
	.type		_ZN39_INTERNAL_f11a672f_4_k_cu_9a8b3b27_33834cute1_E,@object
	.size		_ZN39_INTERNAL_f11a672f_4_k_cu_9a8b3b27_33834cute1_E,(_ZN39_INTERNAL_f11a672f_4_k_cu_9a8b3b27_33834cuda3std3__45__cpo6cbeginE - _ZN39_INTERNAL_f11a672f_4_k_cu_9a8b3b27_33834cute1_E)
_ZN39_INTERNAL_f11a672f_4_k_cu_9a8b3b27_33834cute1_E:
	.zero		1
	.type		_ZN39_INTERNAL_f11a672f_4_k_cu_9a8b3b27_33834cuda3std3__45__cpo6cbeginE,@object
	.size		_ZN39_INTERNAL_f11a672f_4_k_cu_9a8b3b27_33834cuda3std3__45__cpo6cbeginE,(_ZN39_INTERNAL_f11a672f_4_k_cu_9a8b3b27_33834cuda3std3__48in_placeE - _ZN39_INTERNAL_f11a672f_4_k_cu_9a8b3b27_33834cuda3std3__45__cpo6cbeginE)
_ZN39_INTERNAL_f11a672f_4_k_cu_9a8b3b27_33834cuda3std3__45__cpo6cbeginE:
	.zero		1
	.type		_ZN39_INTERNAL_f11a672f_4_k_cu_9a8b3b27_33834cuda3std3__48in_placeE,@object
	.size		_ZN39_INTERNAL_f11a672f_4_k_cu_9a8b3b27_33834cuda3std3__48in_placeE,(_ZN39_INTERNAL_f11a672f_4_k_cu_9a8b3b27_33834cuda3std6ranges3__45__cpo9iter_moveE - _ZN39_INTERNAL_f11a672f_4_k_cu_9a8b3b27_33834cuda3std3__48in_placeE)
_ZN39_INTERNAL_f11a672f_4_k_cu_9a8b3b27_33834cuda3std3__48in_placeE:
	.zero		1
	.type		_ZN39_INTERNAL_f11a672f_4_k_cu_9a8b3b27_33834cuda3std6ranges3__45__cpo9iter_moveE,@object
	.size		_ZN39_INTERNAL_f11a672f_4_k_cu_9a8b3b27_33834cuda3std6ranges3__45__cpo9iter_moveE,(_ZN39_INTERNAL_f11a672f_4_k_cu_9a8b3b27_33834cuda3std3__45__cpo5beginE - _ZN39_INTERNAL_f11a672f_4_k_cu_9a8b3b27_33834cuda3std6ranges3__45__cpo9iter_moveE)
_ZN39_INTERNAL_f11a672f_4_k_cu_9a8b3b27_33834cuda3std6ranges3__45__cpo9iter_moveE:
	.zero		1
	.type		_ZN39_INTERNAL_f11a672f_4_k_cu_9a8b3b27_33834cuda3std3__45__cpo5beginE,@object
	.size		_ZN39_INTERNAL_f11a672f_4_k_cu_9a8b3b27_33834cuda3std3__45__cpo5beginE,(_ZN39_INTERNAL_f11a672f_4_k_cu_9a8b3b27_33834cuda3std3__441_GLOBAL__N__f11a672f_4_k_cu_9a8b3b27_33836ignoreE - _ZN39_INTERNAL_f11a672f_4_k_cu_9a8b3b27_33834cuda3std3__45__cpo5beginE)
_ZN39_INTERNAL_f11a672f_4_k_cu_9a8b3b27_33834cuda3std3__45__cpo5beginE:
	.zero		1
	.type		_ZN39_INTERNAL_f11a672f_4_k_cu_9a8b3b27_33834cuda3std3__441_GLOBAL__N__f11a672f_4_k_cu_9a8b3b27_33836ignoreE,@object
	.size		_ZN39_INTERNAL_f11a672f_4_k_cu_9a8b3b27_33834cuda3std3__441_GLOBAL__N__f11a672f_4_k_cu_9a8b3b27_33836ignoreE,(_ZN39_INTERNAL_f11a672f_4_k_cu_9a8b3b27_33834cute7productE - _ZN39_INTERNAL_f11a672f_4_k_cu_9a8b3b27_33834cuda3std3__441_GLOBAL__N__f11a672f_4_k_cu_9a8b3b27_33836ignoreE)
_ZN39_INTERNAL_f11a672f_4_k_cu_9a8b3b27_33834cuda3std3__441_GLOBAL__N__f11a672f_4_k_cu_9a8b3b27_33836ignoreE:
	.zero		1
	.type		_ZN39_INTERNAL_f11a672f_4_k_cu_9a8b3b27_33834cute7productE,@object
	.size		_ZN39_INTERNAL_f11a672f_4_k_cu_9a8b3b27_33834cute7productE,(_ZN39_INTERNAL_f11a672f_4_k_cu_9a8b3b27_33834cuda3std3__45__cpo3endE - _ZN39_INTERNAL_f11a672f_4_k_cu_9a8b3b27_33834cute7productE)
_ZN39_INTERNAL_f11a672f_4_k_cu_9a8b3b27_33834cute7productE:
	.zero		1
	.type		_ZN39_INTERNAL_f11a672f_4_k_cu_9a8b3b27_33834cuda3std3__45__cpo3endE,@object
	.size		_ZN39_INTERNAL_f11a672f_4_k_cu_9a8b3b27_33834cuda3std3__45__cpo3endE,(_ZN39_INTERNAL_f11a672f_4_k_cu_9a8b3b27_33834cuda3std3__419piecewise_constructE - _ZN39_INTERNAL_f11a672f_4_k_cu_9a8b3b27_33834cuda3std3__45__cpo3endE)
_ZN39_INTERNAL_f11a672f_4_k_cu_9a8b3b27_33834cuda3std3__45__cpo3endE:
	.zero		1
	.type		_ZN39_INTERNAL_f11a672f_4_k_cu_9a8b3b27_33834cuda3std3__419piecewise_constructE,@object
	.size		_ZN39_INTERNAL_f11a672f_4_k_cu_9a8b3b27_33834cuda3std3__419piecewise_constructE,(_ZN39_INTERNAL_f11a672f_4_k_cu_9a8b3b27_33834cuda3std3__45__cpo4cendE - _ZN39_INTERNAL_f11a672f_4_k_cu_9a8b3b27_33834cuda3std3__419piecewise_constructE)
_ZN39_INTERNAL_f11a672f_4_k_cu_9a8b3b27_33834cuda3std3__419piecewise_constructE:
	.zero		1
	.type		_ZN39_INTERNAL_f11a672f_4_k_cu_9a8b3b27_33834cuda3std3__45__cpo4cendE,@object
	.size		_ZN39_INTERNAL_f11a672f_4_k_cu_9a8b3b27_33834cuda3std3__45__cpo4cendE,(_ZN39_INTERNAL_f11a672f_4_k_cu_9a8b3b27_33834cuda3std6ranges3__45__cpo4swapE - _ZN39_INTERNAL_f11a672f_4_k_cu_9a8b3b27_33834cuda3std3__45__cpo4cendE)
_ZN39_INTERNAL_f11a672f_4_k_cu_9a8b3b27_33834cuda3std3__45__cpo4cendE:
	.zero		1
	.type		_ZN39_INTERNAL_f11a672f_4_k_cu_9a8b3b27_33834cuda3std6ranges3__45__cpo4swapE,@object
	.size		_ZN39_INTERNAL_f11a672f_4_k_cu_9a8b3b27_33834cuda3std6ranges3__45__cpo4swapE,(.L_8 - _ZN39_INTERNAL_f11a672f_4_k_cu_9a8b3b27_33834cuda3std6ranges3__45__cpo4swapE)
_ZN39_INTERNAL_f11a672f_4_k_cu_9a8b3b27_33834cuda3std6ranges3__45__cpo4swapE:
	.zero		1
.L_8:


//--------------------- .nv.constant0._ZN7cutlass13device_kernelINS_4gemm6kernel13GemmUniversalIN4cute5tupleIJiiiiEEENS1_10collective13CollectiveMmaINS1_34MainloopSm90TmaGmmaWarpSpecializedILi18ENS5_IJNS4_1CILi1EEESB_SB_EEENS1_35KernelTmaWarpSpecializedCooperativeEEENS5_IJNSA_ILi256EEENSA_ILi128EEENSA_ILi32EEEEEEaNS5_IJlSB_lEEEaSJ_NS4_8TiledMMAINS4_8MMA_AtomIJNS4_4SM904GMMA27MMA_64x128x32_S32S8S8_SS_TNEEEENS4_6LayoutINS5_IJNSA_ILi2EEESB_SB_EEENS5_IJSB_NSA_ILi0EEEST_EEEEENS5_IJNS4_10UnderscoreESW_SW_EEEEENS4_13SM90_TMA_LOADENS4_14ComposedLayoutINS4_7SwizzleILi1ELi4ELi3EEENS4_18smem_ptr_flag_bitsILi8EEENSQ_INS5_IJNSA_ILi8EEESH_EEENS5_IJSH_SB_EEEEEEEvNS4_8identityESZ_S19_vS1A_EENS_8epilogue10collective6detail29Sm90TmaWarpSpecializedAdapterINS1D_15DefaultEpilogueIaSJ_SJ_NS1C_6thread17LinearCombinationIaLi1EiiLNS1H_9ScaleType4KindE0ELNS_15FloatRoundStyleE2EaEENS1_15EpilogueDefaultEEEEEvvEEEEvNT_6ParamsE --------------------------
	.section	.nv.constant0._ZN7cutlass13device_kernelINS_4gemm6kernel13GemmUniversalIN4cute5tupleIJiiiiEEENS1_10collective13CollectiveMmaINS1_34MainloopSm90TmaGmmaWarpSpecializedILi18ENS5_IJNS4_1CILi1EEESB_SB_EEENS1_35KernelTmaWarpSpecializedCooperativeEEENS5_IJNSA_ILi256EEENSA_ILi128EEENSA_ILi32EEEEEEaNS5_IJlSB_lEEEaSJ_NS4_8TiledMMAINS4_8MMA_AtomIJNS4_4SM904GMMA27MMA_64x128x32_S32S8S8_SS_TNEEEENS4_6LayoutINS5_IJNSA_ILi2EEESB_SB_EEENS5_IJSB_NSA_ILi0EEEST_EEEEENS5_IJNS4_10UnderscoreESW_SW_EEEEENS4_13SM90_TMA_LOADENS4_14ComposedLayoutINS4_7SwizzleILi1ELi4ELi3EEENS4_18smem_ptr_flag_bitsILi8EEENSQ_INS5_IJNSA_ILi8EEESH_EEENS5_IJSH_SB_EEEEEEEvNS4_8identityESZ_S19_vS1A_EENS_8epilogue10collective6detail29Sm90TmaWarpSpecializedAdapterINS1D_15DefaultEpilogueIaSJ_SJ_NS1C_6thread17LinearCombinationIaLi1EiiLNS1H_9ScaleType4KindE0ELNS_15FloatRoundStyleE2EaEENS1_15EpilogueDefaultEEEEEvvEEEEvNT_6ParamsE,"a",@progbits
	.sectionflags	@""
	.align	4
.nv.constant0._ZN7cutlass13device_kernelINS_4gemm6kernel13GemmUniversalIN4cute5tupleIJiiiiEEENS1_10collective13CollectiveMmaINS1_34MainloopSm90TmaGmmaWarpSpecializedILi18ENS5_IJNS4_1CILi1EEESB_SB_EEENS1_35KernelTmaWarpSpecializedCooperativeEEENS5_IJNSA_ILi256EEENSA_ILi128EEENSA_ILi32EEEEEEaNS5_IJlSB_lEEEaSJ_NS4_8TiledMMAINS4_8MMA_AtomIJNS4_4SM904GMMA27MMA_64x128x32_S32S8S8_SS_TNEEEENS4_6LayoutINS5_IJNSA_ILi2EEESB_SB_EEENS5_IJSB_NSA_ILi0EEEST_EEEEENS5_IJNS4_10UnderscoreESW_SW_EEEEENS4_13SM90_TMA_LOADENS4_14ComposedLayoutINS4_7SwizzleILi1ELi4ELi3EEENS4_18smem_ptr_flag_bitsILi8EEENSQ_INS5_IJNSA_ILi8EEESH_EEENS5_IJSH_SB_EEEEEEEvNS4_8identityESZ_S19_vS1A_EENS_8epilogue10collective6detail29Sm90TmaWarpSpecializedAdapterINS1D_15DefaultEpilogueIaSJ_SJ_NS1C_6thread17LinearCombinationIaLi1EiiLNS1H_9ScaleType4KindE0ELNS_15FloatRoundStyleE2EaEENS1_15EpilogueDefaultEEEEEvvEEEEvNT_6ParamsE:
	.zero		1664


//--------------------- SYMBOLS --------------------------

	.type		.nv.reservedSmem.offset0,@object
	.size		.nv.reservedSmem.offset0,0x4
	.type		__assertfail,@function
